	.target	sm_100a

	.elftype	@"ET_EXEC"


//--------------------- .note.nv.tkinfo           --------------------------
	.section	.note.nv.tkinfo,"",@"SHT_NOTE"
	.sectionflags	@"SHF_NOTE_NV_TKINFO"
	.tkinfo
        /*0018*/ 	.word	0x00000002
        /*0030*/ 	.string	""
        /*0030*/ 	.string	"ptxas"
        /*0030*/ 	.string	"Cuda compilation tools, release 13.0, V13.0.88"
        /*0030*/ 	.string	"Build cuda_13.0.r13.0/compiler.36424714_0"
        /*0030*/ 	.string	"-arch sm_100a -m 64 "



//--------------------- .note.nv.cuinfo           --------------------------
	.section	.note.nv.cuinfo,"",@"SHT_NOTE"
	.sectionflags	@"SHF_NOTE_NV_CUINFO"
        /*0018*/ 	.short	0x0002
        /*001a*/ 	.short	0x0064
        /*001c*/ 	.short	0x0082
	.zero		2


//--------------------- .nv.info                  --------------------------
	.section	.nv.info,"",@"SHT_CUDA_INFO"
	.align	4


	//----- nvinfo : EIATTR_REGCOUNT
	.align		4
        /*0000*/ 	.byte	0x04, 0x2f
        /*0002*/ 	.short	(.L_19 - .L_18)
	.align		4
.L_18:
        /*0004*/ 	.word	index@(_ZN7cutlass13device_kernelINS_4gemm6kernel13GemmUniversalIN4cute5tupleIJiiiiEEENS1_10collective13CollectiveMmaINS1_35MainloopSm100TmaUmmaWarpSpecializedILi3ELi2ELi4ENS5_IJNS4_1CILi1EEESB_SB_EEEEENS5_IJNSA_ILi64EEENSA_ILi128EEESE_EEENS_10bfloat16_tENS5_IJlSB_lEEESH_SI_NS4_8TiledMMAINS4_8MMA_AtomIJNS4_20SM100_MMA_F16BF16_SSISH_SH_fLi64ELi128ELNS4_4UMMA5MajorE0ELSN_0ELNSM_7ScaleInE0ELSO_0EEEEEENS4_6LayoutISC_NS5_IJNSA_ILi0EEESS_SS_EEEEENS5_IJNS4_10UnderscoreESV_SV_EEEEENS4_13SM90_TMA_LOADENS4_14ComposedLayoutINS4_7SwizzleILi3ELi4ELi3EEENS4_18smem_ptr_flag_bitsILi16EEENSR_INS5_IJNSA_ILi8EEESE_EEENS5_IJSE_SB_EEEEEEEvNS4_8identityESY_S18_vS19_EENS_8epilogue10collective18CollectiveEpilogueINS1B_23Sm100TmaWarpSpecializedILi4ELi2ELi16ELb1ELb0EEEJSG_NS5_IJNSR_ISE_SB_EENSR_INSA_ILi32EEESB_EEEEESH_SI_SH_SI_NS1B_6fusion15FusionCallbacksIS1F_NS1K_17LinearCombinationISH_fSH_fLNS_15FloatRoundStyleE2EEESG_S1J_JEEENS4_5SM1004TMEM4LOAD26SM100_TMEM_LOAD_16dp256b4xESY_NSZ_INS10_ILi2ELi4ELi3EEES13_NSR_INS5_IJS14_S1H_EEENS5_IJS1H_SB_EEEEEEENS4_17SM75_U32x4_LDSM_NENS4_14SM90_TMA_STOREES1Y_NS4_17SM90_U32x4_STSM_NENS4_39AutoVectorizingCopyWithAssumedAlignmentILi128EEEEEEvvEEEEvNT_6ParamsE)
        /*0008*/ 	.word	0x0000005b


	//----- nvinfo : EIATTR_FRAME_SIZE
	.align		4
.L_19:
        /*000c*/ 	.byte	0x04, 0x11
        /*000e*/ 	.short	(.L_21 - .L_20)
	.align		4
.L_20:
        /*0010*/ 	.word	index@($__internal_2_$__cuda_sm10x_tcgen05_guardrail_trap_unallocated_columns_being_dealloced)
        /*0014*/ 	.word	0x00000000


	//----- nvinfo : EIATTR_FRAME_SIZE
	.align		4
.L_21:
        /*0018*/ 	.byte	0x04, 0x11
        /*001a*/ 	.short	(.L_23 - .L_22)
	.align		4
.L_22:
        /*001c*/ 	.word	index@($__internal_1_$__cuda_sm10x_tcgen05_guardrail_trap_phase_invalid_during_alloc)
        /*0020*/ 	.word	0x00000000


	//----- nvinfo : EIATTR_FRAME_SIZE
	.align		4
.L_23:
        /*0024*/ 	.byte	0x04, 0x11
        /*0026*/ 	.short	(.L_25 - .L_24)
	.align		4
.L_24:
        /*0028*/ 	.word	index@($__internal_0_$__cuda_sm10x_tcgen05_guardrail_trap_col_being_dealloced_not_returned_by_alloc)
        /*002c*/ 	.word	0x00000000


	//----- nvinfo : EIATTR_FRAME_SIZE
	.align		4
.L_25:
        /*0030*/ 	.byte	0x04, 0x11
        /*0032*/ 	.short	(.L_27 - .L_26)
	.align		4
.L_26:
        /*0034*/ 	.word	index@(_ZN7cutlass13device_kernelINS_4gemm6kernel13GemmUniversalIN4cute5tupleIJiiiiEEENS1_10collective13CollectiveMmaINS1_35MainloopSm100TmaUmmaWarpSpecializedILi3ELi2ELi4ENS5_IJNS4_1CILi1EEESB_SB_EEEEENS5_IJNSA_ILi64EEENSA_ILi128EEESE_EEENS_10bfloat16_tENS5_IJlSB_lEEESH_SI_NS4_8TiledMMAINS4_8MMA_AtomIJNS4_20SM100_MMA_F16BF16_SSISH_SH_fLi64ELi128ELNS4_4UMMA5MajorE0ELSN_0ELNSM_7ScaleInE0ELSO_0EEEEEENS4_6LayoutISC_NS5_IJNSA_ILi0EEESS_SS_EEEEENS5_IJNS4_10UnderscoreESV_SV_EEEEENS4_13SM90_TMA_LOADENS4_14ComposedLayoutINS4_7SwizzleILi3ELi4ELi3EEENS4_18smem_ptr_flag_bitsILi16EEENSR_INS5_IJNSA_ILi8EEESE_EEENS5_IJSE_SB_EEEEEEEvNS4_8identityESY_S18_vS19_EENS_8epilogue10collective18CollectiveEpilogueINS1B_23Sm100TmaWarpSpecializedILi4ELi2ELi16ELb1ELb0EEEJSG_NS5_IJNSR_ISE_SB_EENSR_INSA_ILi32EEESB_EEEEESH_SI_SH_SI_NS1B_6fusion15FusionCallbacksIS1F_NS1K_17LinearCombinationISH_fSH_fLNS_15FloatRoundStyleE2EEESG_S1J_JEEENS4_5SM1004TMEM4LOAD26SM100_TMEM_LOAD_16dp256b4xESY_NSZ_INS10_ILi2ELi4ELi3EEES13_NSR_INS5_IJS14_S1H_EEENS5_IJS1H_SB_EEEEEEENS4_17SM75_U32x4_LDSM_NENS4_14SM90_TMA_STOREES1Y_NS4_17SM90_U32x4_STSM_NENS4_39AutoVectorizingCopyWithAssumedAlignmentILi128EEEEEEvvEEEEvNT_6ParamsE)
        /*0038*/ 	.word	0x00000000


	//----- nvinfo : EIATTR_MIN_STACK_SIZE
	.align		4
.L_27:
        /*003c*/ 	.byte	0x04, 0x12
        /*003e*/ 	.short	(.L_29 - .L_28)
	.align		4
.L_28:
        /*0040*/ 	.word	index@(_ZN7cutlass13device_kernelINS_4gemm6kernel13GemmUniversalIN4cute5tupleIJiiiiEEENS1_10collective13CollectiveMmaINS1_35MainloopSm100TmaUmmaWarpSpecializedILi3ELi2ELi4ENS5_IJNS4_1CILi1EEESB_SB_EEEEENS5_IJNSA_ILi64EEENSA_ILi128EEESE_EEENS_10bfloat16_tENS5_IJlSB_lEEESH_SI_NS4_8TiledMMAINS4_8MMA_AtomIJNS4_20SM100_MMA_F16BF16_SSISH_SH_fLi64ELi128ELNS4_4UMMA5MajorE0ELSN_0ELNSM_7ScaleInE0ELSO_0EEEEEENS4_6LayoutISC_NS5_IJNSA_ILi0EEESS_SS_EEEEENS5_IJNS4_10UnderscoreESV_SV_EEEEENS4_13SM90_TMA_LOADENS4_14ComposedLayoutINS4_7SwizzleILi3ELi4ELi3EEENS4_18smem_ptr_flag_bitsILi16EEENSR_INS5_IJNSA_ILi8EEESE_EEENS5_IJSE_SB_EEEEEEEvNS4_8identityESY_S18_vS19_EENS_8epilogue10collective18CollectiveEpilogueINS1B_23Sm100TmaWarpSpecializedILi4ELi2ELi16ELb1ELb0EEEJSG_NS5_IJNSR_ISE_SB_EENSR_INSA_ILi32EEESB_EEEEESH_SI_SH_SI_NS1B_6fusion15FusionCallbacksIS1F_NS1K_17LinearCombinationISH_fSH_fLNS_15FloatRoundStyleE2EEESG_S1J_JEEENS4_5SM1004TMEM4LOAD26SM100_TMEM_LOAD_16dp256b4xESY_NSZ_INS10_ILi2ELi4ELi3EEES13_NSR_INS5_IJS14_S1H_EEENS5_IJS1H_SB_EEEEEEENS4_17SM75_U32x4_LDSM_NENS4_14SM90_TMA_STOREES1Y_NS4_17SM90_U32x4_STSM_NENS4_39AutoVectorizingCopyWithAssumedAlignmentILi128EEEEEEvvEEEEvNT_6ParamsE)
        /*0044*/ 	.word	0x00000000
.L_29:


//--------------------- .nv.compat                --------------------------
	.section	.nv.compat,"",@"SHT_CUDA_COMPAT_INFO"
	.align	4
        /*0000*/ 	.byte	0x02, 0x09, 0x01, 0x00, 0x02, 0x02, 0x02, 0x00, 0x02, 0x05, 0x05, 0x00, 0x03, 0x07, 0x01, 0x01
        /*0010*/ 	.byte	0x02, 0x03, 0x01, 0x00, 0x02, 0x06, 0x01, 0x00, 0x04, 0x0b, 0x08, 0x00, 0x09, 0x00, 0x00, 0x00
        /*0020*/ 	.byte	0x00, 0x00, 0x00, 0x00


//--------------------- .nv.info._ZN7cutlass13device_kernelINS_4gemm6kernel13GemmUniversalIN4cute5tupleIJiiiiEEENS1_10collective13CollectiveMmaINS1_35MainloopSm100TmaUmmaWarpSpecializedILi3ELi2ELi4ENS5_IJNS4_1CILi1EEESB_SB_EEEEENS5_IJNSA_ILi64EEENSA_ILi128EEESE_EEENS_10bfloat16_tENS5_IJlSB_lEEESH_SI_NS4_8TiledMMAINS4_8MMA_AtomIJNS4_20SM100_MMA_F16BF16_SSISH_SH_fLi64ELi128ELNS4_4UMMA5MajorE0ELSN_0ELNSM_7ScaleInE0ELSO_0EEEEEENS4_6LayoutISC_NS5_IJNSA_ILi0EEESS_SS_EEEEENS5_IJNS4_10UnderscoreESV_SV_EEEEENS4_13SM90_TMA_LOADENS4_14ComposedLayoutINS4_7SwizzleILi3ELi4ELi3EEENS4_18smem_ptr_flag_bitsILi16EEENSR_INS5_IJNSA_ILi8EEESE_EEENS5_IJSE_SB_EEEEEEEvNS4_8identityESY_S18_vS19_EENS_8epilogue10collective18CollectiveEpilogueINS1B_23Sm100TmaWarpSpecializedILi4ELi2ELi16ELb1ELb0EEEJSG_NS5_IJNSR_ISE_SB_EENSR_INSA_ILi32EEESB_EEEEESH_SI_SH_SI_NS1B_6fusion15FusionCallbacksIS1F_NS1K_17LinearCombinationISH_fSH_fLNS_15FloatRoundStyleE2EEESG_S1J_JEEENS4_5SM1004TMEM4LOAD26SM100_TMEM_LOAD_16dp256b4xESY_NSZ_INS10_ILi2ELi4ELi3EEES13_NSR_INS5_IJS14_S1H_EEENS5_IJS1H_SB_EEEEEEENS4_17SM75_U32x4_LDSM_NENS4_14SM90_TMA_STOREES1Y_NS4_17SM90_U32x4_STSM_NENS4_39AutoVectorizingCopyWithAssumedAlignmentILi128EEEEEEvvEEEEvNT_6ParamsE --------------------------
	.section	.nv.info._ZN7cutlass13device_kernelINS_4gemm6kernel13GemmUniversalIN4cute5tupleIJiiiiEEENS1_10collective13CollectiveMmaINS1_35MainloopSm100TmaUmmaWarpSpecializedILi3ELi2ELi4ENS5_IJNS4_1CILi1EEESB_SB_EEEEENS5_IJNSA_ILi64EEENSA_ILi128EEESE_EEENS_10bfloat16_tENS5_IJlSB_lEEESH_SI_NS4_8TiledMMAINS4_8MMA_AtomIJNS4_20SM100_MMA_F16BF16_SSISH_SH_fLi64ELi128ELNS4_4UMMA5MajorE0ELSN_0ELNSM_7ScaleInE0ELSO_0EEEEEENS4_6LayoutISC_NS5_IJNSA_ILi0EEESS_SS_EEEEENS5_IJNS4_10UnderscoreESV_SV_EEEEENS4_13SM90_TMA_LOADENS4_14ComposedLayoutINS4_7SwizzleILi3ELi4ELi3EEENS4_18smem_ptr_flag_bitsILi16EEENSR_INS5_IJNSA_ILi8EEESE_EEENS5_IJSE_SB_EEEEEEEvNS4_8identityESY_S18_vS19_EENS_8epilogue10collective18CollectiveEpilogueINS1B_23Sm100TmaWarpSpecializedILi4ELi2ELi16ELb1ELb0EEEJSG_NS5_IJNSR_ISE_SB_EENSR_INSA_ILi32EEESB_EEEEESH_SI_SH_SI_NS1B_6fusion15FusionCallbacksIS1F_NS1K_17LinearCombinationISH_fSH_fLNS_15FloatRoundStyleE2EEESG_S1J_JEEENS4_5SM1004TMEM4LOAD26SM100_TMEM_LOAD_16dp256b4xESY_NSZ_INS10_ILi2ELi4ELi3EEES13_NSR_INS5_IJS14_S1H_EEENS5_IJS1H_SB_EEEEEEENS4_17SM75_U32x4_LDSM_NENS4_14SM90_TMA_STOREES1Y_NS4_17SM90_U32x4_STSM_NENS4_39AutoVectorizingCopyWithAssumedAlignmentILi128EEEEEEvvEEEEvNT_6ParamsE,"",@"SHT_CUDA_INFO"
	.sectionflags	@""
	.align	4


	//----- nvinfo : EIATTR_CUDA_API_VERSION
	.align		4
        /*0000*/ 	.byte	0x04, 0x37
        /*0002*/ 	.short	(.L_31 - .L_30)
.L_30:
        /*0004*/ 	.word	0x00000082


	//----- nvinfo : EIATTR_KPARAM_INFO
	.align		4
.L_31:
        /*0008*/ 	.byte	0x04, 0x17
        /*000a*/ 	.short	(.L_33 - .L_32)
.L_32:
        /*000c*/ 	.word	0x00000000
        /*0010*/ 	.short	0x0000
        /*0012*/ 	.short	0x0000
        /*0014*/ 	.byte	0x00, 0xf0, 0x01, 0x20


	//----- nvinfo : EIATTR_AT_ENTRY_FRAGMENTS
	.align		4
.L_33:
        /*0018*/ 	.byte	0x04, 0x4f
        /*001a*/ 	.short	(.L_35 - .L_34)


	//   ....[0]....
.L_34:
        /*001c*/ 	.word	0x00000006


	//----- nvinfo : EIATTR_RESERVED_SMEM_USED
	.align		4
.L_35:
        /*0020*/ 	.byte	0x01, 0x41
	.zero		2


	//----- nvinfo : EIATTR_SPARSE_MMA_MASK
	.align		4
        /*0024*/ 	.byte	0x03, 0x50
        /*0026*/ 	.short	0x0000


	//----- nvinfo : EIATTR_TCGEN05_1CTA_USED
	.align		4
        /*0028*/ 	.byte	0x01, 0x51
	.zero		2


	//----- nvinfo : EIATTR_MAXREG_COUNT
	.align		4
        /*002c*/ 	.byte	0x03, 0x1b
        /*002e*/ 	.short	0x00ff


	//----- nvinfo : EIATTR_NUM_BARRIERS
	.align		4
        /*0030*/ 	.byte	0x02, 0x4c
        /*0032*/ 	.byte	0x07
	.zero		1


	//----- nvinfo : EIATTR_EXTERNS
	.align		4
        /*0034*/ 	.byte	0x04, 0x0f
        /*0036*/ 	.short	(.L_37 - .L_36)


	//   ....[0]....
	.align		4
.L_36:
        /*0038*/ 	.word	index@(__assertfail)


	//----- nvinfo : EIATTR_MERCURY_ISA_VERSION
	.align		4
.L_37:
        /*003c*/ 	.byte	0x03, 0x5f
        /*003e*/ 	.short	0x0101


	//----- nvinfo : EIATTR_INT_WARP_WIDE_INSTR_OFFSETS
	.align		4
        /*0040*/ 	.byte	0x04, 0x31
        /*0042*/ 	.short	(.L_39 - .L_38)


	//   ....[0]....
.L_38:
        /*0044*/ 	.word	0x00001dd0


	//   ....[1]....
        /*0048*/ 	.word	0x000037f0


	//   ....[2]....
        /*004c*/ 	.word	0x00003810


	//   ....[3]....
        /*0050*/ 	.word	0x00003840


	//   ....[4]....
        /*0054*/ 	.word	0x00004180


	//   ....[5]....
        /*0058*/ 	.word	0x000041f0


	//   ....[6]....
        /*005c*/ 	.word	0x000042d0


	//   ....[7]....
        /*0060*/ 	.word	0x00004350


	//   ....[8]....
        /*0064*/ 	.word	0x00004460


	//   ....[9]....
        /*0068*/ 	.word	0x000044f0


	//   ....[10]....
        /*006c*/ 	.word	0x000046d0


	//   ....[11]....
        /*0070*/ 	.word	0x00004830


	//----- nvinfo : EIATTR_COOP_GROUP_MASK_REGIDS
	.align		4
.L_39:
        /*0074*/ 	.byte	0x04, 0x29
        /*0076*/ 	.short	(.L_41 - .L_40)


	//   ....[0]....
.L_40:
        /*0078*/ 	.word	0xffffffff


	//   ....[1]....
        /*007c*/ 	.word	0xffffffff


	//   ....[2]....
        /*0080*/ 	.word	0xffffffff


	//   ....[3]....
        /*0084*/ 	.word	0xffffffff


	//   ....[4]....
        /*0088*/ 	.word	0xffffffff


	//   ....[5]....
        /*008c*/ 	.word	0xffffffff


	//   ....[6]....
        /*0090*/ 	.word	0xffffffff


	//   ....[7]....
        /*0094*/ 	.word	0xffffffff


	//   ....[8]....
        /*0098*/ 	.word	0xffffffff


	//   ....[9]....
        /*009c*/ 	.word	0xffffffff


	//   ....[10]....
        /*00a0*/ 	.word	0xffffffff


	//   ....[11]....
        /*00a4*/ 	.word	0xffffffff


	//   ....[12]....
        /*00a8*/ 	.word	0xffffffff


	//----- nvinfo : EIATTR_COOP_GROUP_INSTR_OFFSETS
	.align		4
.L_41:
        /*00ac*/ 	.byte	0x04, 0x28
        /*00ae*/ 	.short	(.L_43 - .L_42)


	//   ....[0]....
.L_42:
        /*00b0*/ 	.word	0x00000090


	//   ....[1]....
        /*00b4*/ 	.word	0x000004d0


	//   ....[2]....
        /*00b8*/ 	.word	0x00000620


	//   ....[3]....
        /*00bc*/ 	.word	0x000007c0


	//   ....[4]....
        /*00c0*/ 	.word	0x000008c0


	//   ....[5]....
        /*00c4*/ 	.word	0x00000a30


	//   ....[6]....
        /*00c8*/ 	.word	0x00000bd0


	//   ....[7]....
        /*00cc*/ 	.word	0x00001cb0


	//   ....[8]....
        /*00d0*/ 	.word	0x00002a00


	//   ....[9]....
        /*00d4*/ 	.word	0x00002c10


	//   ....[10]....
        /*00d8*/ 	.word	0x00002c40


	//   ....[11]....
        /*00dc*/ 	.word	0x000036d0


	//   ....[12]....
        /*00e0*/ 	.word	0x00003900


	//----- nvinfo : EIATTR_VRC_CTA_INIT_COUNT
	.align		4
.L_43:
        /*00e4*/ 	.byte	0x02, 0x4a
        /*00e6*/ 	.byte	0x80
	.zero		1


	//----- nvinfo : EIATTR_SYSCALL_OFFSETS
	.align		4
        /*00e8*/ 	.byte	0x04, 0x46
        /*00ea*/ 	.short	(.L_45 - .L_44)


	//   ....[0]....
.L_44:
        /*00ec*/ 	.word	0x000052e0


	//   ....[1]....
        /*00f0*/ 	.word	0x000053d0


	//   ....[2]....
        /*00f4*/ 	.word	0x00005b30


	//   ....[3]....
        /*00f8*/ 	.word	0x000063e0


	//   ....[4]....
        /*00fc*/ 	.word	0x00006c60


	//   ....[5]....
        /*0100*/ 	.word	0x000074e0


	//----- nvinfo : EIATTR_MBARRIER_INSTR_OFFSETS
	.align		4
.L_45:
        /*0104*/ 	.byte	0x04, 0x39
        /*0106*/ 	.short	(.L_47 - .L_46)


	//   ....[0]....
.L_46:
        /*0108*/ 	.word	0x000005b0
        /*010c*/ 	.word	0x000000ff
        /*0110*/ 	.word	0x00000000
        /*0114*/ 	.short	0x0100
        /*0116*/ 	.byte	0x05
	.zero		1


	//   ....[1]....
        /*0118*/ 	.word	0x000005c0
        /*011c*/ 	.word	0x000000ff
        /*0120*/ 	.word	0x00000018
        /*0124*/ 	.short	0x0100
        /*0126*/ 	.byte	0x05
	.zero		1


	//   ....[2]....
        /*0128*/ 	.word	0x000005d0
        /*012c*/ 	.word	0x000000ff
        /*0130*/ 	.word	0x00000008
        /*0134*/ 	.short	0x0100
        /*0136*/ 	.byte	0x05
	.zero		1


	//   ....[3]....
        /*0138*/ 	.word	0x000005e0
        /*013c*/ 	.word	0x000000ff
        /*0140*/ 	.word	0x00000020
        /*0144*/ 	.short	0x0100
        /*0146*/ 	.byte	0x05
	.zero		1


	//   ....[4]....
        /*0148*/ 	.word	0x000005f0
        /*014c*/ 	.word	0x000000ff
        /*0150*/ 	.word	0x00000010
        /*0154*/ 	.short	0x0100
        /*0156*/ 	.byte	0x05
	.zero		1


	//   ....[5]....
        /*0158*/ 	.word	0x00000600
        /*015c*/ 	.word	0x000000ff
        /*0160*/ 	.word	0x00000028
        /*0164*/ 	.short	0x0100
        /*0166*/ 	.byte	0x05
	.zero		1


	//   ....[6]....
        /*0168*/ 	.word	0x00000730
        /*016c*/ 	.word	0x000000ff
        /*0170*/ 	.word	0x00000030
        /*0174*/ 	.short	0x0100
        /*0176*/ 	.byte	0x07
	.zero		1


	//   ....[7]....
        /*0178*/ 	.word	0x00000740
        /*017c*/ 	.word	0x000000ff
        /*0180*/ 	.word	0x00000050
        /*0184*/ 	.short	0x0100
        /*0186*/ 	.byte	0x07
	.zero		1


	//   ....[8]....
        /*0188*/ 	.word	0x00000750
        /*018c*/ 	.word	0x000000ff
        /*0190*/ 	.word	0x00000038
        /*0194*/ 	.short	0x0100
        /*0196*/ 	.byte	0x07
	.zero		1


	//   ....[9]....
        /*0198*/ 	.word	0x00000760
        /*019c*/ 	.word	0x000000ff
        /*01a0*/ 	.word	0x00000058
        /*01a4*/ 	.short	0x0100
        /*01a6*/ 	.byte	0x07
	.zero		1


	//   ....[10]....
        /*01a8*/ 	.word	0x00000770
        /*01ac*/ 	.word	0x000000ff
        /*01b0*/ 	.word	0x00000040
        /*01b4*/ 	.short	0x0100
        /*01b6*/ 	.byte	0x07
	.zero		1


	//   ....[11]....
        /*01b8*/ 	.word	0x00000780
        /*01bc*/ 	.word	0x000000ff
        /*01c0*/ 	.word	0x00000060
        /*01c4*/ 	.short	0x0100
        /*01c6*/ 	.byte	0x07
	.zero		1


	//   ....[12]....
        /*01c8*/ 	.word	0x00000790
        /*01cc*/ 	.word	0x000000ff
        /*01d0*/ 	.word	0x00000048
        /*01d4*/ 	.short	0x0100
        /*01d6*/ 	.byte	0x07
	.zero		1


	//   ....[13]....
        /*01d8*/ 	.word	0x000007a0
        /*01dc*/ 	.word	0x000000ff
        /*01e0*/ 	.word	0x00000068
        /*01e4*/ 	.short	0x0100
        /*01e6*/ 	.byte	0x07
	.zero		1


	//   ....[14]....
        /*01e8*/ 	.word	0x00000890
        /*01ec*/ 	.word	0x000000ff
        /*01f0*/ 	.word	0x00000070
        /*01f4*/ 	.short	0x0100
        /*01f6*/ 	.byte	0x05
	.zero		1


	//   ....[15]....
        /*01f8*/ 	.word	0x000008a0
        /*01fc*/ 	.word	0x000000ff
        /*0200*/ 	.word	0x00000078
        /*0204*/ 	.short	0x0100
        /*0206*/ 	.byte	0x05
	.zero		1


	//   ....[16]....
        /*0208*/ 	.word	0x000009e0
        /*020c*/ 	.word	0x000000ff
        /*0210*/ 	.word	0x00000080
        /*0214*/ 	.short	0x0100
        /*0216*/ 	.byte	0x05
	.zero		1


	//   ....[17]....
        /*0218*/ 	.word	0x000009f0
        /*021c*/ 	.word	0x000000ff
        /*0220*/ 	.word	0x00000090
        /*0224*/ 	.short	0x0100
        /*0226*/ 	.byte	0x05
	.zero		1


	//   ....[18]....
        /*0228*/ 	.word	0x00000a00
        /*022c*/ 	.word	0x000000ff
        /*0230*/ 	.word	0x00000088
        /*0234*/ 	.short	0x0100
        /*0236*/ 	.byte	0x05
	.zero		1


	//   ....[19]....
        /*0238*/ 	.word	0x00000a10
        /*023c*/ 	.word	0x000000ff
        /*0240*/ 	.word	0x00000098
        /*0244*/ 	.short	0x0100
        /*0246*/ 	.byte	0x05
	.zero		1


	//   ....[20]....
        /*0248*/ 	.word	0x00000b40
        /*024c*/ 	.word	0x000000ff
        /*0250*/ 	.word	0x000000a0
        /*0254*/ 	.short	0x0100
        /*0256*/ 	.byte	0x07
	.zero		1


	//   ....[21]....
        /*0258*/ 	.word	0x00000b50
        /*025c*/ 	.word	0x000000ff
        /*0260*/ 	.word	0x000000c0
        /*0264*/ 	.short	0x0100
        /*0266*/ 	.byte	0x07
	.zero		1


	//   ....[22]....
        /*0268*/ 	.word	0x00000b60
        /*026c*/ 	.word	0x000000ff
        /*0270*/ 	.word	0x000000a8
        /*0274*/ 	.short	0x0100
        /*0276*/ 	.byte	0x07
	.zero		1


	//   ....[23]....
        /*0278*/ 	.word	0x00000b70
        /*027c*/ 	.word	0x000000ff
        /*0280*/ 	.word	0x000000c8
        /*0284*/ 	.short	0x0100
        /*0286*/ 	.byte	0x07
	.zero		1


	//   ....[24]....
        /*0288*/ 	.word	0x00000b80
        /*028c*/ 	.word	0x000000ff
        /*0290*/ 	.word	0x000000b0
        /*0294*/ 	.short	0x0100
        /*0296*/ 	.byte	0x07
	.zero		1


	//   ....[25]....
        /*0298*/ 	.word	0x00000b90
        /*029c*/ 	.word	0x000000ff
        /*02a0*/ 	.word	0x000000d0
        /*02a4*/ 	.short	0x0100
        /*02a6*/ 	.byte	0x07
	.zero		1


	//   ....[26]....
        /*02a8*/ 	.word	0x00000ba0
        /*02ac*/ 	.word	0x000000ff
        /*02b0*/ 	.word	0x000000b8
        /*02b4*/ 	.short	0x0100
        /*02b6*/ 	.byte	0x07
	.zero		1


	//   ....[27]....
        /*02b8*/ 	.word	0x00000bb0
        /*02bc*/ 	.word	0x000000ff
        /*02c0*/ 	.word	0x000000d8
        /*02c4*/ 	.short	0x0100
        /*02c6*/ 	.byte	0x07
	.zero		1


	//   ....[28]....
        /*02c8*/ 	.word	0x00000ca0
        /*02cc*/ 	.word	0x000000ff
        /*02d0*/ 	.word	0x000000e0
        /*02d4*/ 	.short	0x0100
        /*02d6*/ 	.byte	0x05
	.zero		1


	//   ....[29]....
        /*02d8*/ 	.word	0x00000cb0
        /*02dc*/ 	.word	0x000000ff
        /*02e0*/ 	.word	0x000000f0
        /*02e4*/ 	.short	0x0100
        /*02e6*/ 	.byte	0x05
	.zero		1


	//   ....[30]....
        /*02e8*/ 	.word	0x00000cc0
        /*02ec*/ 	.word	0x000000ff
        /*02f0*/ 	.word	0x000000e8
        /*02f4*/ 	.short	0x0100
        /*02f6*/ 	.byte	0x05
	.zero		1


	//   ....[31]....
        /*02f8*/ 	.word	0x00000cd0
        /*02fc*/ 	.word	0x000000ff
        /*0300*/ 	.word	0x000000f8
        /*0304*/ 	.short	0x0100
        /*0306*/ 	.byte	0x05
	.zero		1


	//   ....[32]....
        /*0308*/ 	.word	0x000015b0
        /*030c*/ 	.word	0x00000003
        /*0310*/ 	.word	0x000000f0
        /*0314*/ 	.short	0x010a
        /*0316*/ 	.byte	0xff
	.zero		1


	//   ....[33]....
        /*0318*/ 	.word	0x000015e0
        /*031c*/ 	.word	0x00000003
        /*0320*/ 	.word	0x000000e0
        /*0324*/ 	.short	0x0101
        /*0326*/ 	.byte	0xff
	.zero		1


	//   ....[34]....
        /*0328*/ 	.word	0x000016b0
        /*032c*/ 	.word	0x000000ff
        /*0330*/ 	.word	0x00000018
        /*0334*/ 	.short	0x010a
        /*0336*/ 	.byte	0x08
	.zero		1


	//   ....[35]....
        /*0338*/ 	.word	0x00001750
        /*033c*/ 	.word	0x000000ff
        /*0340*/ 	.word	0x00000018
        /*0344*/ 	.short	0x010a
        /*0346*/ 	.byte	0x21
	.zero		1


	//   ....[36]....
        /*0348*/ 	.word	0x000018a0
        /*034c*/ 	.word	0x000000ff
        /*0350*/ 	.word	0x00000018
        /*0354*/ 	.short	0x010a
        /*0356*/ 	.byte	0x08
	.zero		1


	//   ....[37]....
        /*0358*/ 	.word	0x000019b0
        /*035c*/ 	.word	0x000000ff
        /*0360*/ 	.word	0x00000078
        /*0364*/ 	.short	0x0101
        /*0366*/ 	.byte	0x04
	.zero		1


	//   ....[38]....
        /*0368*/ 	.word	0x000019d0
        /*036c*/ 	.word	0x000000ff
        /*0370*/ 	.word	0x00000018
        /*0374*/ 	.short	0x010a
        /*0376*/ 	.byte	0x08
	.zero		1


	//   ....[39]....
        /*0378*/ 	.word	0x00001a50
        /*037c*/ 	.word	0x000000ff
        /*0380*/ 	.word	0x00000018
        /*0384*/ 	.short	0x010a
        /*0386*/ 	.byte	0x11
	.zero		1


	//   ....[40]....
        /*0388*/ 	.word	0x00001ba0
        /*038c*/ 	.word	0x000000ff
        /*0390*/ 	.word	0x00000018
        /*0394*/ 	.short	0x010a
        /*0396*/ 	.byte	0x08
	.zero		1


	//   ....[41]....
        /*0398*/ 	.word	0x00001ce0
        /*039c*/ 	.word	0x00000002
        /*03a0*/ 	.word	0x00000080
        /*03a4*/ 	.short	0x010a
        /*03a6*/ 	.byte	0xff
	.zero		1


	//   ....[42]....
        /*03a8*/ 	.word	0x00001da0
        /*03ac*/ 	.word	0x00000002
        /*03b0*/ 	.word	0x00000000
        /*03b4*/ 	.short	0x0101
        /*03b6*/ 	.byte	0xff
	.zero		1


	//   ....[43]....
        /*03b8*/ 	.word	0x00002300
        /*03bc*/ 	.word	0x000000ff
        /*03c0*/ 	.word	0x00000000
        /*03c4*/ 	.short	0x010a
        /*03c6*/ 	.byte	0x05
	.zero		1


	//   ....[44]....
        /*03c8*/ 	.word	0x00002390
        /*03cc*/ 	.word	0x000000ff
        /*03d0*/ 	.word	0x00000000
        /*03d4*/ 	.short	0x010a
        /*03d6*/ 	.byte	0x05
	.zero		1


	//   ....[45]....
        /*03d8*/ 	.word	0x00002430
        /*03dc*/ 	.word	0x00000000
        /*03e0*/ 	.word	0x00000000
        /*03e4*/ 	.short	0x010a
        /*03e6*/ 	.byte	0xff
	.zero		1


	//   ....[46]....
        /*03e8*/ 	.word	0x00002550
        /*03ec*/ 	.word	0x00000000
        /*03f0*/ 	.word	0x000000e0
        /*03f4*/ 	.short	0x010a
        /*03f6*/ 	.byte	0xff
	.zero		1


	//   ....[47]....
        /*03f8*/ 	.word	0x000025b0
        /*03fc*/ 	.word	0x00000004
        /*0400*/ 	.word	0x00000000
        /*0404*/ 	.short	0x0101
        /*0406*/ 	.byte	0xff
	.zero		1


	//   ....[48]....
        /*0408*/ 	.word	0x000025d0
        /*040c*/ 	.word	0x000000ff
        /*0410*/ 	.word	0x00000090
        /*0414*/ 	.short	0x010a
        /*0416*/ 	.byte	0x05
	.zero		1


	//   ....[49]....
        /*0418*/ 	.word	0x000026f0
        /*041c*/ 	.word	0x00000000
        /*0420*/ 	.word	0x00000080
        /*0424*/ 	.short	0x010a
        /*0426*/ 	.byte	0xff
	.zero		1


	//   ....[50]....
        /*0428*/ 	.word	0x00002800
        /*042c*/ 	.word	0x00000000
        /*0430*/ 	.word	0x00000000
        /*0434*/ 	.short	0x0101
        /*0436*/ 	.byte	0xff
	.zero		1


	//   ....[51]....
        /*0438*/ 	.word	0x00002890
        /*043c*/ 	.word	0x000000ff
        /*0440*/ 	.word	0x00000090
        /*0444*/ 	.short	0x0106
        /*0446*/ 	.byte	0x05
	.zero		1


	//   ....[52]....
        /*0448*/ 	.word	0x000028b0
        /*044c*/ 	.word	0x000000ff
        /*0450*/ 	.word	0x00000090
        /*0454*/ 	.short	0x010a
        /*0456*/ 	.byte	0x05
	.zero		1


	//   ....[53]....
        /*0458*/ 	.word	0x00002940
        /*045c*/ 	.word	0x000000ff
        /*0460*/ 	.word	0x00000090
        /*0464*/ 	.short	0x0106
        /*0466*/ 	.byte	0x04
	.zero		1


	//   ....[54]....
        /*0468*/ 	.word	0x00002980
        /*046c*/ 	.word	0x00000000
        /*0470*/ 	.word	0x00000090
        /*0474*/ 	.short	0x010a
        /*0476*/ 	.byte	0xff
	.zero		1


	//   ....[55]....
        /*0478*/ 	.word	0x00002ec0
        /*047c*/ 	.word	0x00000000
        /*0480*/ 	.word	0x00000080
        /*0484*/ 	.short	0x010a
        /*0486*/ 	.byte	0xff
	.zero		1


	//   ....[56]....
        /*0488*/ 	.word	0x00002fc0
        /*048c*/ 	.word	0x00000003
        /*0490*/ 	.word	0x00000000
        /*0494*/ 	.short	0x0101
        /*0496*/ 	.byte	0xff
	.zero		1


	//   ....[57]....
        /*0498*/ 	.word	0x00002fd0
        /*049c*/ 	.word	0x000000ff
        /*04a0*/ 	.word	0x00000000
        /*04a4*/ 	.short	0x010a
        /*04a6*/ 	.byte	0x06
	.zero		1


	//   ....[58]....
        /*04a8*/ 	.word	0x00003050
        /*04ac*/ 	.word	0x000000ff
        /*04b0*/ 	.word	0x000000c0
        /*04b4*/ 	.short	0x010a
        /*04b6*/ 	.byte	0x07
	.zero		1


	//   ....[59]....
        /*04b8*/ 	.word	0x00003130
        /*04bc*/ 	.word	0x000000ff
        /*04c0*/ 	.word	0x00000000
        /*04c4*/ 	.short	0x010a
        /*04c6*/ 	.byte	0x06
	.zero		1


	//   ....[60]....
        /*04c8*/ 	.word	0x00003260
        /*04cc*/ 	.word	0x000000ff
        /*04d0*/ 	.word	0x00000000
        /*04d4*/ 	.short	0x010a
        /*04d6*/ 	.byte	0x1a
	.zero		1


	//   ....[61]....
        /*04d8*/ 	.word	0x00003500
        /*04dc*/ 	.word	0x000000ff
        /*04e0*/ 	.word	0x00000000
        /*04e4*/ 	.short	0x010a
        /*04e6*/ 	.byte	0x06
	.zero		1


	//   ....[62]....
        /*04e8*/ 	.word	0x00003590
        /*04ec*/ 	.word	0x000000ff
        /*04f0*/ 	.word	0x00000000
        /*04f4*/ 	.short	0x010a
        /*04f6*/ 	.byte	0x06
	.zero		1


	//   ....[63]....
        /*04f8*/ 	.word	0x00003620
        /*04fc*/ 	.word	0x000000ff
        /*0500*/ 	.word	0x00000000
        /*0504*/ 	.short	0x010a
        /*0506*/ 	.byte	0x06
	.zero		1


	//   ....[64]....
        /*0508*/ 	.word	0x000036b0
        /*050c*/ 	.word	0x000000ff
        /*0510*/ 	.word	0x00000000
        /*0514*/ 	.short	0x010a
        /*0516*/ 	.byte	0x07
	.zero		1


	//   ....[65]....
        /*0518*/ 	.word	0x00003b30
        /*051c*/ 	.word	0x00000000
        /*0520*/ 	.word	0x00000080
        /*0524*/ 	.short	0x010a
        /*0526*/ 	.byte	0xff
	.zero		1


	//   ....[66]....
        /*0528*/ 	.word	0x00003bf0
        /*052c*/ 	.word	0x00000000
        /*0530*/ 	.word	0x00000000
        /*0534*/ 	.short	0x0101
        /*0536*/ 	.byte	0xff
	.zero		1


	//   ....[67]....
        /*0538*/ 	.word	0x00003f10
        /*053c*/ 	.word	0x000000ff
        /*0540*/ 	.word	0x00000078
        /*0544*/ 	.short	0x010a
        /*0546*/ 	.byte	0x07
	.zero		1


	//   ....[68]....
        /*0548*/ 	.word	0x00004100
        /*054c*/ 	.word	0x000000ff
        /*0550*/ 	.word	0x00000050
        /*0554*/ 	.short	0x010a
        /*0556*/ 	.byte	0x07
	.zero		1


	//   ....[69]....
        /*0558*/ 	.word	0x00004270
        /*055c*/ 	.word	0x000000ff
        /*0560*/ 	.word	0x00000030
        /*0564*/ 	.short	0x010b
        /*0566*/ 	.byte	0x07
	.zero		1


	//   ....[70]....
        /*0568*/ 	.word	0x00004280
        /*056c*/ 	.word	0x000000ff
        /*0570*/ 	.word	0x00000000
        /*0574*/ 	.short	0x0101
        /*0576*/ 	.byte	0x08
	.zero		1


	//   ....[71]....
        /*0578*/ 	.word	0x000042a0
        /*057c*/ 	.word	0x000000ff
        /*0580*/ 	.word	0x00000058
        /*0584*/ 	.short	0x010a
        /*0586*/ 	.byte	0x07
	.zero		1


	//   ....[72]....
        /*0588*/ 	.word	0x00004400
        /*058c*/ 	.word	0x000000ff
        /*0590*/ 	.word	0x00000038
        /*0594*/ 	.short	0x010b
        /*0596*/ 	.byte	0x07
	.zero		1


	//   ....[73]....
        /*0598*/ 	.word	0x00004410
        /*059c*/ 	.word	0x000000ff
        /*05a0*/ 	.word	0x00000000
        /*05a4*/ 	.short	0x0101
        /*05a6*/ 	.byte	0x08
	.zero		1


	//   ....[74]....
        /*05a8*/ 	.word	0x00004420
        /*05ac*/ 	.word	0x000000ff
        /*05b0*/ 	.word	0x00000060
        /*05b4*/ 	.short	0x010a
        /*05b6*/ 	.byte	0x07
	.zero		1


	//   ....[75]....
        /*05b8*/ 	.word	0x000045c0
        /*05bc*/ 	.word	0x000000ff
        /*05c0*/ 	.word	0x00000040
        /*05c4*/ 	.short	0x010b
        /*05c6*/ 	.byte	0x07
	.zero		1


	//   ....[76]....
        /*05c8*/ 	.word	0x00004630
        /*05cc*/ 	.word	0x000000ff
        /*05d0*/ 	.word	0x00000000
        /*05d4*/ 	.short	0x0101
        /*05d6*/ 	.byte	0x08
	.zero		1


	//   ....[77]....
        /*05d8*/ 	.word	0x00004660
        /*05dc*/ 	.word	0x000000ff
        /*05e0*/ 	.word	0x00000068
        /*05e4*/ 	.short	0x010a
        /*05e6*/ 	.byte	0x07
	.zero		1


	//   ....[78]....
        /*05e8*/ 	.word	0x00004870
        /*05ec*/ 	.word	0x000000ff
        /*05f0*/ 	.word	0x00000048
        /*05f4*/ 	.short	0x010b
        /*05f6*/ 	.byte	0x07
	.zero		1


	//   ....[79]....
        /*05f8*/ 	.word	0x00004890
        /*05fc*/ 	.word	0x000000ff
        /*0600*/ 	.word	0x00000000
        /*0604*/ 	.short	0x0101
        /*0606*/ 	.byte	0x0d
	.zero		1


	//   ....[80]....
        /*0608*/ 	.word	0x000048c0
        /*060c*/ 	.word	0x000000ff
        /*0610*/ 	.word	0x00000050
        /*0614*/ 	.short	0x010a
        /*0616*/ 	.byte	0x07
	.zero		1


	//   ....[81]....
        /*0618*/ 	.word	0x000048e0
        /*061c*/ 	.word	0x000000ff
        /*0620*/ 	.word	0x00000058
        /*0624*/ 	.short	0x010a
        /*0626*/ 	.byte	0x07
	.zero		1


	//   ....[82]....
        /*0628*/ 	.word	0x00004900
        /*062c*/ 	.word	0x000000ff
        /*0630*/ 	.word	0x00000060
        /*0634*/ 	.short	0x010a
        /*0636*/ 	.byte	0x07
	.zero		1


	//   ....[83]....
        /*0638*/ 	.word	0x00004940
        /*063c*/ 	.word	0x00000000
        /*0640*/ 	.word	0x00000068
        /*0644*/ 	.short	0x010a
        /*0646*/ 	.byte	0xff
	.zero		1


	//   ....[84]....
        /*0648*/ 	.word	0x00004ca0
        /*064c*/ 	.word	0x00000000
        /*0650*/ 	.word	0x00000080
        /*0654*/ 	.short	0x010a
        /*0656*/ 	.byte	0xff
	.zero		1


	//   ....[85]....
        /*0658*/ 	.word	0x00004db0
        /*065c*/ 	.word	0x00000000
        /*0660*/ 	.word	0x00000000
        /*0664*/ 	.short	0x0101
        /*0666*/ 	.byte	0xff
	.zero		1


	//   ....[86]....
        /*0668*/ 	.word	0x00005810
        /*066c*/ 	.word	0x000000ff
        /*0670*/ 	.word	0x00000030
        /*0674*/ 	.short	0x010a
        /*0676*/ 	.byte	0x30
	.zero		1


	//   ....[87]....
        /*0678*/ 	.word	0x00005880
        /*067c*/ 	.word	0x0000004f
        /*0680*/ 	.word	0x000000a0
        /*0684*/ 	.short	0x010a
        /*0686*/ 	.byte	0xff
	.zero		1


	//   ....[88]....
        /*0688*/ 	.word	0x00005930
        /*068c*/ 	.word	0x000000ff
        /*0690*/ 	.word	0x00000030
        /*0694*/ 	.short	0x010a
        /*0696*/ 	.byte	0x30
	.zero		1


	//   ....[89]....
        /*0698*/ 	.word	0x00005a10
        /*069c*/ 	.word	0x0000004f
        /*06a0*/ 	.word	0x000000a0
        /*06a4*/ 	.short	0x010a
        /*06a6*/ 	.byte	0xff
	.zero		1


	//   ....[90]....
        /*06a8*/ 	.word	0x00006140
        /*06ac*/ 	.word	0x00000000
        /*06b0*/ 	.word	0x00000000
        /*06b4*/ 	.short	0x0101
        /*06b6*/ 	.byte	0xff
	.zero		1


	//   ....[91]....
        /*06b8*/ 	.word	0x00006150
        /*06bc*/ 	.word	0x00000003
        /*06c0*/ 	.word	0x00000030
        /*06c4*/ 	.short	0x010a
        /*06c6*/ 	.byte	0xff
	.zero		1


	//   ....[92]....
        /*06c8*/ 	.word	0x00006210
        /*06cc*/ 	.word	0x00000003
        /*06d0*/ 	.word	0x00000030
        /*06d4*/ 	.short	0x010a
        /*06d6*/ 	.byte	0xff
	.zero		1


	//   ....[93]....
        /*06d8*/ 	.word	0x000069c0
        /*06dc*/ 	.word	0x00000026
        /*06e0*/ 	.word	0x00000000
        /*06e4*/ 	.short	0x0101
        /*06e6*/ 	.byte	0xff
	.zero		1


	//   ....[94]....
        /*06e8*/ 	.word	0x000069e0
        /*06ec*/ 	.word	0x00000053
        /*06f0*/ 	.word	0x00000030
        /*06f4*/ 	.short	0x010a
        /*06f6*/ 	.byte	0xff
	.zero		1


	//   ....[95]....
        /*06f8*/ 	.word	0x00006a90
        /*06fc*/ 	.word	0x00000053
        /*0700*/ 	.word	0x00000030
        /*0704*/ 	.short	0x010a
        /*0706*/ 	.byte	0xff
	.zero		1


	//   ....[96]....
        /*0708*/ 	.word	0x00007240
        /*070c*/ 	.word	0x00000026
        /*0710*/ 	.word	0x00000000
        /*0714*/ 	.short	0x0101
        /*0716*/ 	.byte	0xff
	.zero		1


	//   ....[97]....
        /*0718*/ 	.word	0x00007260
        /*071c*/ 	.word	0x00000058
        /*0720*/ 	.word	0x00000030
        /*0724*/ 	.short	0x010a
        /*0726*/ 	.byte	0xff
	.zero		1


	//   ....[98]....
        /*0728*/ 	.word	0x00007310
        /*072c*/ 	.word	0x00000058
        /*0730*/ 	.word	0x00000030
        /*0734*/ 	.short	0x010a
        /*0736*/ 	.byte	0xff
	.zero		1


	//   ....[99]....
        /*0738*/ 	.word	0x00007650
        /*073c*/ 	.word	0x000000ff
        /*0740*/ 	.word	0x00000000
        /*0744*/ 	.short	0x0101
        /*0746*/ 	.byte	0x05
	.zero		1


	//   ....[100]....
        /*0748*/ 	.word	0x00007b20
        /*074c*/ 	.word	0x00000002
        /*0750*/ 	.word	0x00000000
        /*0754*/ 	.short	0x0101
        /*0756*/ 	.byte	0xff
	.zero		1


	//   ....[101]....
        /*0758*/ 	.word	0x00007d90
        /*075c*/ 	.word	0x000000ff
        /*0760*/ 	.word	0x00000000
        /*0764*/ 	.short	0x0101
        /*0766*/ 	.byte	0x04
	.zero		1


	//   ....[102]....
        /*0768*/ 	.word	0x00007db0
        /*076c*/ 	.word	0x00000003
        /*0770*/ 	.word	0x000000f0
        /*0774*/ 	.short	0x010a
        /*0776*/ 	.byte	0xff
	.zero		1


	//   ....[103]....
        /*0778*/ 	.word	0x00007e10
        /*077c*/ 	.word	0x00000002
        /*0780*/ 	.word	0x00000018
        /*0784*/ 	.short	0x010a
        /*0786*/ 	.byte	0xff
	.zero		1


	//   ....[104]....
        /*0788*/ 	.word	0x00007e70
        /*078c*/ 	.word	0x00000002
        /*0790*/ 	.word	0x00000018
        /*0794*/ 	.short	0x010a
        /*0796*/ 	.byte	0xff
	.zero		1


	//   ....[105]....
        /*0798*/ 	.word	0x00007ec0
        /*079c*/ 	.word	0x00000002
        /*07a0*/ 	.word	0x00000080
        /*07a4*/ 	.short	0x010a
        /*07a6*/ 	.byte	0xff
	.zero		1


	//   ....[106]....
        /*07a8*/ 	.word	0x00007f20
        /*07ac*/ 	.word	0x00000000
        /*07b0*/ 	.word	0x00000000
        /*07b4*/ 	.short	0x010a
        /*07b6*/ 	.byte	0xff
	.zero		1


	//   ....[107]....
        /*07b8*/ 	.word	0x00007f80
        /*07bc*/ 	.word	0x00000000
        /*07c0*/ 	.word	0x00000000
        /*07c4*/ 	.short	0x010a
        /*07c6*/ 	.byte	0xff
	.zero		1


	//   ....[108]....
        /*07c8*/ 	.word	0x00007fd0
        /*07cc*/ 	.word	0x00000000
        /*07d0*/ 	.word	0x000000e0
        /*07d4*/ 	.short	0x010a
        /*07d6*/ 	.byte	0xff
	.zero		1


	//   ....[109]....
        /*07d8*/ 	.word	0x00008030
        /*07dc*/ 	.word	0x00000000
        /*07e0*/ 	.word	0x00000090
        /*07e4*/ 	.short	0x010a
        /*07e6*/ 	.byte	0xff
	.zero		1


	//   ....[110]....
        /*07e8*/ 	.word	0x00008080
        /*07ec*/ 	.word	0x00000000
        /*07f0*/ 	.word	0x00000080
        /*07f4*/ 	.short	0x010a
        /*07f6*/ 	.byte	0xff
	.zero		1


	//   ....[111]....
        /*07f8*/ 	.word	0x000080e0
        /*07fc*/ 	.word	0x00000000
        /*0800*/ 	.word	0x00000090
        /*0804*/ 	.short	0x010a
        /*0806*/ 	.byte	0xff
	.zero		1


	//   ....[112]....
        /*0808*/ 	.word	0x00008130
        /*080c*/ 	.word	0x00000000
        /*0810*/ 	.word	0x00000080
        /*0814*/ 	.short	0x010a
        /*0816*/ 	.byte	0xff
	.zero		1


	//   ....[113]....
        /*0818*/ 	.word	0x00008190
        /*081c*/ 	.word	0x00000003
        /*0820*/ 	.word	0x000000c0
        /*0824*/ 	.short	0x010a
        /*0826*/ 	.byte	0xff
	.zero		1


	//   ....[114]....
        /*0828*/ 	.word	0x000081f0
        /*082c*/ 	.word	0x00000000
        /*0830*/ 	.word	0x00000000
        /*0834*/ 	.short	0x010a
        /*0836*/ 	.byte	0xff
	.zero		1


	//   ....[115]....
        /*0838*/ 	.word	0x00008250
        /*083c*/ 	.word	0x00000000
        /*0840*/ 	.word	0x00000000
        /*0844*/ 	.short	0x010a
        /*0846*/ 	.byte	0xff
	.zero		1


	//   ....[116]....
        /*0848*/ 	.word	0x000082b0
        /*084c*/ 	.word	0x00000000
        /*0850*/ 	.word	0x00000000
        /*0854*/ 	.short	0x010a
        /*0856*/ 	.byte	0xff
	.zero		1


	//   ....[117]....
        /*0858*/ 	.word	0x00008310
        /*085c*/ 	.word	0x00000000
        /*0860*/ 	.word	0x00000000
        /*0864*/ 	.short	0x010a
        /*0866*/ 	.byte	0xff
	.zero		1


	//   ....[118]....
        /*0868*/ 	.word	0x00008370
        /*086c*/ 	.word	0x00000000
        /*0870*/ 	.word	0x00000000
        /*0874*/ 	.short	0x010a
        /*0876*/ 	.byte	0xff
	.zero		1


	//   ....[119]....
        /*0878*/ 	.word	0x000083c0
        /*087c*/ 	.word	0x00000000
        /*0880*/ 	.word	0x00000080
        /*0884*/ 	.short	0x010a
        /*0886*/ 	.byte	0xff
	.zero		1


	//   ....[120]....
        /*0888*/ 	.word	0x00008420
        /*088c*/ 	.word	0x00000000
        /*0890*/ 	.word	0x00000078
        /*0894*/ 	.short	0x010a
        /*0896*/ 	.byte	0xff
	.zero		1


	//   ....[121]....
        /*0898*/ 	.word	0x00008480
        /*089c*/ 	.word	0x00000003
        /*08a0*/ 	.word	0x00000050
        /*08a4*/ 	.short	0x010a
        /*08a6*/ 	.byte	0xff
	.zero		1


	//   ....[122]....
        /*08a8*/ 	.word	0x000084e0
        /*08ac*/ 	.word	0x00000003
        /*08b0*/ 	.word	0x00000058
        /*08b4*/ 	.short	0x010a
        /*08b6*/ 	.byte	0xff
	.zero		1


	//   ....[123]....
        /*08b8*/ 	.word	0x00008540
        /*08bc*/ 	.word	0x00000003
        /*08c0*/ 	.word	0x00000060
        /*08c4*/ 	.short	0x010a
        /*08c6*/ 	.byte	0xff
	.zero		1


	//   ....[124]....
        /*08c8*/ 	.word	0x000085a0
        /*08cc*/ 	.word	0x00000003
        /*08d0*/ 	.word	0x00000068
        /*08d4*/ 	.short	0x010a
        /*08d6*/ 	.byte	0xff
	.zero		1


	//   ....[125]....
        /*08d8*/ 	.word	0x00008600
        /*08dc*/ 	.word	0x00000000
        /*08e0*/ 	.word	0x00000050
        /*08e4*/ 	.short	0x010a
        /*08e6*/ 	.byte	0xff
	.zero		1


	//   ....[126]....
        /*08e8*/ 	.word	0x00008660
        /*08ec*/ 	.word	0x00000000
        /*08f0*/ 	.word	0x00000058
        /*08f4*/ 	.short	0x010a
        /*08f6*/ 	.byte	0xff
	.zero		1


	//   ....[127]....
        /*08f8*/ 	.word	0x000086c0
        /*08fc*/ 	.word	0x00000000
        /*0900*/ 	.word	0x00000060
        /*0904*/ 	.short	0x010a
        /*0906*/ 	.byte	0xff
	.zero		1


	//   ....[128]....
        /*0908*/ 	.word	0x00008710
        /*090c*/ 	.word	0x00000000
        /*0910*/ 	.word	0x00000080
        /*0914*/ 	.short	0x010a
        /*0916*/ 	.byte	0xff
	.zero		1


	//   ....[129]....
        /*0918*/ 	.word	0x00008770
        /*091c*/ 	.word	0x00000002
        /*0920*/ 	.word	0x00000030
        /*0924*/ 	.short	0x010a
        /*0926*/ 	.byte	0xff
	.zero		1


	//   ....[130]....
        /*0928*/ 	.word	0x000087c0
        /*092c*/ 	.word	0x0000004f
        /*0930*/ 	.word	0x000000a0
        /*0934*/ 	.short	0x010a
        /*0936*/ 	.byte	0xff
	.zero		1


	//   ....[131]....
        /*0938*/ 	.word	0x00008810
        /*093c*/ 	.word	0x00000003
        /*0940*/ 	.word	0x00000030
        /*0944*/ 	.short	0x010a
        /*0946*/ 	.byte	0xff
	.zero		1


	//   ....[132]....
        /*0948*/ 	.word	0x00008860
        /*094c*/ 	.word	0x00000053
        /*0950*/ 	.word	0x00000030
        /*0954*/ 	.short	0x010a
        /*0956*/ 	.byte	0xff
	.zero		1


	//   ....[133]....
        /*0958*/ 	.word	0x000088b0
        /*095c*/ 	.word	0x00000058
        /*0960*/ 	.word	0x00000030
        /*0964*/ 	.short	0x010a
        /*0966*/ 	.byte	0xff
	.zero		1


	//----- nvinfo : EIATTR_NUM_MBARRIERS
	.align		4
.L_47:
        /*0968*/ 	.byte	0x03, 0x38
        /*096a*/ 	.short	0x0020


	//----- nvinfo : EIATTR_EXIT_INSTR_OFFSETS
	.align		4
        /*096c*/ 	.byte	0x04, 0x1c
        /*096e*/ 	.short	(.L_49 - .L_48)


	//   ....[0]....
.L_48:
        /*0970*/ 	.word	0x00002460


	//   ....[1]....
        /*0974*/ 	.word	0x00002950


	//   ....[2]....
        /*0978*/ 	.word	0x000029b0


	//   ....[3]....
        /*097c*/ 	.word	0x00003910


	//   ....[4]....
        /*0980*/ 	.word	0x00004970


	//   ....[5]....
        /*0984*/ 	.word	0x000049b0


	//   ....[6]....
        /*0988*/ 	.word	0x00007c80


	//   ....[7]....
        /*098c*/ 	.word	0x00007d00


	//   ....[8]....
        /*0990*/ 	.word	0x00007d30


	//   ....[9]....
        /*0994*/ 	.word	0x00007da0


	//----- nvinfo : EIATTR_MAX_THREADS
	.align		4
.L_49:
        /*0998*/ 	.byte	0x04, 0x05
        /*099a*/ 	.short	(.L_51 - .L_50)
.L_50:
        /*099c*/ 	.word	0x00000100
        /*09a0*/ 	.word	0x00000001
        /*09a4*/ 	.word	0x00000001


	//----- nvinfo : EIATTR_CRS_STACK_SIZE
	.align		4
.L_51:
        /*09a8*/ 	.byte	0x04, 0x1e
        /*09aa*/ 	.short	(.L_53 - .L_52)
.L_52:
        /*09ac*/ 	.word	0x00000000


	//----- nvinfo : EIATTR_CBANK_PARAM_SIZE
	.align		4
.L_53:
        /*09b0*/ 	.byte	0x03, 0x19
        /*09b2*/ 	.short	0x0800


	//----- nvinfo : EIATTR_PARAM_CBANK
	.align		4
        /*09b4*/ 	.byte	0x04, 0x0a
        /*09b6*/ 	.short	(.L_55 - .L_54)
	.align		4
.L_54:
        /*09b8*/ 	.word	index@(.nv.constant0._ZN7cutlass13device_kernelINS_4gemm6kernel13GemmUniversalIN4cute5tupleIJiiiiEEENS1_10collective13CollectiveMmaINS1_35MainloopSm100TmaUmmaWarpSpecializedILi3ELi2ELi4ENS5_IJNS4_1CILi1EEESB_SB_EEEEENS5_IJNSA_ILi64EEENSA_ILi128EEESE_EEENS_10bfloat16_tENS5_IJlSB_lEEESH_SI_NS4_8TiledMMAINS4_8MMA_AtomIJNS4_20SM100_MMA_F16BF16_SSISH_SH_fLi64ELi128ELNS4_4UMMA5MajorE0ELSN_0ELNSM_7ScaleInE0ELSO_0EEEEEENS4_6LayoutISC_NS5_IJNSA_ILi0EEESS_SS_EEEEENS5_IJNS4_10UnderscoreESV_SV_EEEEENS4_13SM90_TMA_LOADENS4_14ComposedLayoutINS4_7SwizzleILi3ELi4ELi3EEENS4_18smem_ptr_flag_bitsILi16EEENSR_INS5_IJNSA_ILi8EEESE_EEENS5_IJSE_SB_EEEEEEEvNS4_8identityESY_S18_vS19_EENS_8epilogue10collective18CollectiveEpilogueINS1B_23Sm100TmaWarpSpecializedILi4ELi2ELi16ELb1ELb0EEEJSG_NS5_IJNSR_ISE_SB_EENSR_INSA_ILi32EEESB_EEEEESH_SI_SH_SI_NS1B_6fusion15FusionCallbacksIS1F_NS1K_17LinearCombinationISH_fSH_fLNS_15FloatRoundStyleE2EEESG_S1J_JEEENS4_5SM1004TMEM4LOAD26SM100_TMEM_LOAD_16dp256b4xESY_NSZ_INS10_ILi2ELi4ELi3EEES13_NSR_INS5_IJS14_S1H_EEENS5_IJS1H_SB_EEEEEEENS4_17SM75_U32x4_LDSM_NENS4_14SM90_TMA_STOREES1Y_NS4_17SM90_U32x4_STSM_NENS4_39AutoVectorizingCopyWithAssumedAlignmentILi128EEEEEEvvEEEEvNT_6ParamsE)
        /*09bc*/ 	.short	0x0380
        /*09be*/ 	.short	0x0800


	//----- nvinfo : EIATTR_SW_WAR
	.align		4
.L_55:
        /*09c0*/ 	.byte	0x04, 0x36
        /*09c2*/ 	.short	(.L_57 - .L_56)
.L_56:
        /*09c4*/ 	.word	0x00000008
.L_57:


//--------------------- .nv.callgraph             --------------------------
	.section	.nv.callgraph,"",@"SHT_CUDA_CALLGRAPH"
	.align	4
	.sectionentsize	8
	.align		4
        /*0000*/ 	.word	0x00000000
	.align		4
        /*0004*/ 	.word	0xffffffff
	.align		4
        /*0008*/ 	.word	index@(_ZN7cutlass13device_kernelINS_4gemm6kernel13GemmUniversalIN4cute5tupleIJiiiiEEENS1_10collective13CollectiveMmaINS1_35MainloopSm100TmaUmmaWarpSpecializedILi3ELi2ELi4ENS5_IJNS4_1CILi1EEESB_SB_EEEEENS5_IJNSA_ILi64EEENSA_ILi128EEESE_EEENS_10bfloat16_tENS5_IJlSB_lEEESH_SI_NS4_8TiledMMAINS4_8MMA_AtomIJNS4_20SM100_MMA_F16BF16_SSISH_SH_fLi64ELi128ELNS4_4UMMA5MajorE0ELSN_0ELNSM_7ScaleInE0ELSO_0EEEEEENS4_6LayoutISC_NS5_IJNSA_ILi0EEESS_SS_EEEEENS5_IJNS4_10UnderscoreESV_SV_EEEEENS4_13SM90_TMA_LOADENS4_14ComposedLayoutINS4_7SwizzleILi3ELi4ELi3EEENS4_18smem_ptr_flag_bitsILi16EEENSR_INS5_IJNSA_ILi8EEESE_EEENS5_IJSE_SB_EEEEEEEvNS4_8identityESY_S18_vS19_EENS_8epilogue10collective18CollectiveEpilogueINS1B_23Sm100TmaWarpSpecializedILi4ELi2ELi16ELb1ELb0EEEJSG_NS5_IJNSR_ISE_SB_EENSR_INSA_ILi32EEESB_EEEEESH_SI_SH_SI_NS1B_6fusion15FusionCallbacksIS1F_NS1K_17LinearCombinationISH_fSH_fLNS_15FloatRoundStyleE2EEESG_S1J_JEEENS4_5SM1004TMEM4LOAD26SM100_TMEM_LOAD_16dp256b4xESY_NSZ_INS10_ILi2ELi4ELi3EEES13_NSR_INS5_IJS14_S1H_EEENS5_IJS1H_SB_EEEEEEENS4_17SM75_U32x4_LDSM_NENS4_14SM90_TMA_STOREES1Y_NS4_17SM90_U32x4_STSM_NENS4_39AutoVectorizingCopyWithAssumedAlignmentILi128EEEEEEvvEEEEvNT_6ParamsE)
	.align		4
        /*000c*/ 	.word	index@(__assertfail)
	.align		4
        /*0010*/ 	.word	0x00000000
	.align		4
        /*0014*/ 	.word	0xfffffffe
	.align		4
        /*0018*/ 	.word	0x00000000
	.align		4
        /*001c*/ 	.word	0xfffffffd
	.align		4
        /*0020*/ 	.word	0x00000000
	.align		4
        /*0024*/ 	.word	0xfffffffc


//--------------------- .nv.constant4             --------------------------
	.section	.nv.constant4,"a",@progbits
	.align	8
	.align		8
.nv.constant4:
        /*0000*/ 	.dword	__assertfail
	.align		8
        /*0008*/ 	.dword	__unnamed_1
	.align		8
        /*0010*/ 	.dword	__unnamed_2
	.align		8
        /*0018*/ 	.dword	_ZN39_INTERNAL_2dc88d5e_4_k_cu_5cd24c12_80464cuda3std3__45__cpo5beginE
	.align		8
        /*0020*/ 	.dword	_ZN39_INTERNAL_2dc88d5e_4_k_cu_5cd24c12_80464cuda3std3__45__cpo3endE
	.align		8
        /*0028*/ 	.dword	_ZN39_INTERNAL_2dc88d5e_4_k_cu_5cd24c12_80464cuda3std3__45__cpo6cbeginE
	.align		8
        /*0030*/ 	.dword	_ZN39_INTERNAL_2dc88d5e_4_k_cu_5cd24c12_80464cuda3std3__45__cpo4cendE
	.align		8
        /*0038*/ 	.dword	_ZN39_INTERNAL_2dc88d5e_4_k_cu_5cd24c12_80464cuda3std3__441_GLOBAL__N__2dc88d5e_4_k_cu_5cd24c12_80466ignoreE
	.align		8
        /*0040*/ 	.dword	_ZN39_INTERNAL_2dc88d5e_4_k_cu_5cd24c12_80464cuda3std3__419piecewise_constructE
	.align		8
        /*0048*/ 	.dword	_ZN39_INTERNAL_2dc88d5e_4_k_cu_5cd24c12_80464cuda3std3__48in_placeE
	.align		8
        /*0050*/ 	.dword	_ZN39_INTERNAL_2dc88d5e_4_k_cu_5cd24c12_80464cuda3std6ranges3__45__cpo4swapE
	.align		8
        /*0058*/ 	.dword	_ZN39_INTERNAL_2dc88d5e_4_k_cu_5cd24c12_80464cuda3std6ranges3__45__cpo9iter_moveE
	.align		8
        /*0060*/ 	.dword	_ZN39_INTERNAL_2dc88d5e_4_k_cu_5cd24c12_80464cute7productE
	.align		8
        /*0068*/ 	.dword	_ZN39_INTERNAL_2dc88d5e_4_k_cu_5cd24c12_80464cute1_E
	.align		8
        /*0070*/ 	.dword	$str$25
	.align		8
        /*0078*/ 	.dword	$str$26
	.align		8
        /*0080*/ 	.dword	$str$27
	.align		8
        /*0088*/ 	.dword	$str$28


//--------------------- .text._ZN7cutlass13device_kernelINS_4gemm6kernel13GemmUniversalIN4cute5tupleIJiiiiEEENS1_10collective13CollectiveMmaINS1_35MainloopSm100TmaUmmaWarpSpecializedILi3ELi2ELi4ENS5_IJNS4_1CILi1EEESB_SB_EEEEENS5_IJNSA_ILi64EEENSA_ILi128EEESE_EEENS_10bfloat16_tENS5_IJlSB_lEEESH_SI_NS4_8TiledMMAINS4_8MMA_AtomIJNS4_20SM100_MMA_F16BF16_SSISH_SH_fLi64ELi128ELNS4_4UMMA5MajorE0ELSN_0ELNSM_7ScaleInE0ELSO_0EEEEEENS4_6LayoutISC_NS5_IJNSA_ILi0EEESS_SS_EEEEENS5_IJNS4_10UnderscoreESV_SV_EEEEENS4_13SM90_TMA_LOADENS4_14ComposedLayoutINS4_7SwizzleILi3ELi4ELi3EEENS4_18smem_ptr_flag_bitsILi16EEENSR_INS5_IJNSA_ILi8EEESE_EEENS5_IJSE_SB_EEEEEEEvNS4_8identityESY_S18_vS19_EENS_8epilogue10collective18CollectiveEpilogueINS1B_23Sm100TmaWarpSpecializedILi4ELi2ELi16ELb1ELb0EEEJSG_NS5_IJNSR_ISE_SB_EENSR_INSA_ILi32EEESB_EEEEESH_SI_SH_SI_NS1B_6fusion15FusionCallbacksIS1F_NS1K_17LinearCombinationISH_fSH_fLNS_15FloatRoundStyleE2EEESG_S1J_JEEENS4_5SM1004TMEM4LOAD26SM100_TMEM_LOAD_16dp256b4xESY_NSZ_INS10_ILi2ELi4ELi3EEES13_NSR_INS5_IJS14_S1H_EEENS5_IJS1H_SB_EEEEEEENS4_17SM75_U32x4_LDSM_NENS4_14SM90_TMA_STOREES1Y_NS4_17SM90_U32x4_STSM_NENS4_39AutoVectorizingCopyWithAssumedAlignmentILi128EEEEEEvvEEEEvNT_6ParamsE --------------------------
	.section	.text._ZN7cutlass13device_kernelINS_4gemm6kernel13GemmUniversalIN4cute5tupleIJiiiiEEENS1_10collective13CollectiveMmaINS1_35MainloopSm100TmaUmmaWarpSpecializedILi3ELi2ELi4ENS5_IJNS4_1CILi1EEESB_SB_EEEEENS5_IJNSA_ILi64EEENSA_ILi128EEESE_EEENS_10bfloat16_tENS5_IJlSB_lEEESH_SI_NS4_8TiledMMAINS4_8MMA_AtomIJNS4_20SM100_MMA_F16BF16_SSISH_SH_fLi64ELi128ELNS4_4UMMA5MajorE0ELSN_0ELNSM_7ScaleInE0ELSO_0EEEEEENS4_6LayoutISC_NS5_IJNSA_ILi0EEESS_SS_EEEEENS5_IJNS4_10UnderscoreESV_SV_EEEEENS4_13SM90_TMA_LOADENS4_14ComposedLayoutINS4_7SwizzleILi3ELi4ELi3EEENS4_18smem_ptr_flag_bitsILi16EEENSR_INS5_IJNSA_ILi8EEESE_EEENS5_IJSE_SB_EEEEEEEvNS4_8identityESY_S18_vS19_EENS_8epilogue10collective18CollectiveEpilogueINS1B_23Sm100TmaWarpSpecializedILi4ELi2ELi16ELb1ELb0EEEJSG_NS5_IJNSR_ISE_SB_EENSR_INSA_ILi32EEESB_EEEEESH_SI_SH_SI_NS1B_6fusion15FusionCallbacksIS1F_NS1K_17LinearCombinationISH_fSH_fLNS_15FloatRoundStyleE2EEESG_S1J_JEEENS4_5SM1004TMEM4LOAD26SM100_TMEM_LOAD_16dp256b4xESY_NSZ_INS10_ILi2ELi4ELi3EEES13_NSR_INS5_IJS14_S1H_EEENS5_IJS1H_SB_EEEEEEENS4_17SM75_U32x4_LDSM_NENS4_14SM90_TMA_STOREES1Y_NS4_17SM90_U32x4_STSM_NENS4_39AutoVectorizingCopyWithAssumedAlignmentILi128EEEEEEvvEEEEvNT_6ParamsE,"ax",@progbits
	.align	128
.text._ZN7cutlass13device_kernelINS_4gemm6kernel13GemmUniversalIN4cute5tupleIJiiiiEEENS1_10collective13CollectiveMmaINS1_35MainloopSm100TmaUmmaWarpSpecializedILi3ELi2ELi4ENS5_IJNS4_1CILi1EEESB_SB_EEEEENS5_IJNSA_ILi64EEENSA_ILi128EEESE_EEENS_10bfloat16_tENS5_IJlSB_lEEESH_SI_NS4_8TiledMMAINS4_8MMA_AtomIJNS4_20SM100_MMA_F16BF16_SSISH_SH_fLi64ELi128ELNS4_4UMMA5MajorE0ELSN_0ELNSM_7ScaleInE0ELSO_0EEEEEENS4_6LayoutISC_NS5_IJNSA_ILi0EEESS_SS_EEEEENS5_IJNS4_10UnderscoreESV_SV_EEEEENS4_13SM90_TMA_LOADENS4_14ComposedLayoutINS4_7SwizzleILi3ELi4ELi3EEENS4_18smem_ptr_flag_bitsILi16EEENSR_INS5_IJNSA_ILi8EEESE_EEENS5_IJSE_SB_EEEEEEEvNS4_8identityESY_S18_vS19_EENS_8epilogue10collective18CollectiveEpilogueINS1B_23Sm100TmaWarpSpecializedILi4ELi2ELi16ELb1ELb0EEEJSG_NS5_IJNSR_ISE_SB_EENSR_INSA_ILi32EEESB_EEEEESH_SI_SH_SI_NS1B_6fusion15FusionCallbacksIS1F_NS1K_17LinearCombinationISH_fSH_fLNS_15FloatRoundStyleE2EEESG_S1J_JEEENS4_5SM1004TMEM4LOAD26SM100_TMEM_LOAD_16dp256b4xESY_NSZ_INS10_ILi2ELi4ELi3EEES13_NSR_INS5_IJS14_S1H_EEENS5_IJS1H_SB_EEEEEEENS4_17SM75_U32x4_LDSM_NENS4_14SM90_TMA_STOREES1Y_NS4_17SM90_U32x4_STSM_NENS4_39AutoVectorizingCopyWithAssumedAlignmentILi128EEEEEEvvEEEEvNT_6ParamsE:
        .type           _ZN7cutlass13device_kernelINS_4gemm6kernel13GemmUniversalIN4cute5tupleIJiiiiEEENS1_10collective13CollectiveMmaINS1_35MainloopSm100TmaUmmaWarpSpecializedILi3ELi2ELi4ENS5_IJNS4_1CILi1EEESB_SB_EEEEENS5_IJNSA_ILi64EEENSA_ILi128EEESE_EEENS_10bfloat16_tENS5_IJlSB_lEEESH_SI_NS4_8TiledMMAINS4_8MMA_AtomIJNS4_20SM100_MMA_F16BF16_SSISH_SH_fLi64ELi128ELNS4_4UMMA5MajorE0ELSN_0ELNSM_7ScaleInE0ELSO_0EEEEEENS4_6LayoutISC_NS5_IJNSA_ILi0EEESS_SS_EEEEENS5_IJNS4_10UnderscoreESV_SV_EEEEENS4_13SM90_TMA_LOADENS4_14ComposedLayoutINS4_7SwizzleILi3ELi4ELi3EEENS4_18smem_ptr_flag_bitsILi16EEENSR_INS5_IJNSA_ILi8EEESE_EEENS5_IJSE_SB_EEEEEEEvNS4_8identityESY_S18_vS19_EENS_8epilogue10collective18CollectiveEpilogueINS1B_23Sm100TmaWarpSpecializedILi4ELi2ELi16ELb1ELb0EEEJSG_NS5_IJNSR_ISE_SB_EENSR_INSA_ILi32EEESB_EEEEESH_SI_SH_SI_NS1B_6fusion15FusionCallbacksIS1F_NS1K_17LinearCombinationISH_fSH_fLNS_15FloatRoundStyleE2EEESG_S1J_JEEENS4_5SM1004TMEM4LOAD26SM100_TMEM_LOAD_16dp256b4xESY_NSZ_INS10_ILi2ELi4ELi3EEES13_NSR_INS5_IJS14_S1H_EEENS5_IJS1H_SB_EEEEEEENS4_17SM75_U32x4_LDSM_NENS4_14SM90_TMA_STOREES1Y_NS4_17SM90_U32x4_STSM_NENS4_39AutoVectorizingCopyWithAssumedAlignmentILi128EEEEEEvvEEEEvNT_6ParamsE,@function
        .size           _ZN7cutlass13device_kernelINS_4gemm6kernel13GemmUniversalIN4cute5tupleIJiiiiEEENS1_10collective13CollectiveMmaINS1_35MainloopSm100TmaUmmaWarpSpecializedILi3ELi2ELi4ENS5_IJNS4_1CILi1EEESB_SB_EEEEENS5_IJNSA_ILi64EEENSA_ILi128EEESE_EEENS_10bfloat16_tENS5_IJlSB_lEEESH_SI_NS4_8TiledMMAINS4_8MMA_AtomIJNS4_20SM100_MMA_F16BF16_SSISH_SH_fLi64ELi128ELNS4_4UMMA5MajorE0ELSN_0ELNSM_7ScaleInE0ELSO_0EEEEEENS4_6LayoutISC_NS5_IJNSA_ILi0EEESS_SS_EEEEENS5_IJNS4_10UnderscoreESV_SV_EEEEENS4_13SM90_TMA_LOADENS4_14ComposedLayoutINS4_7SwizzleILi3ELi4ELi3EEENS4_18smem_ptr_flag_bitsILi16EEENSR_INS5_IJNSA_ILi8EEESE_EEENS5_IJSE_SB_EEEEEEEvNS4_8identityESY_S18_vS19_EENS_8epilogue10collective18CollectiveEpilogueINS1B_23Sm100TmaWarpSpecializedILi4ELi2ELi16ELb1ELb0EEEJSG_NS5_IJNSR_ISE_SB_EENSR_INSA_ILi32EEESB_EEEEESH_SI_SH_SI_NS1B_6fusion15FusionCallbacksIS1F_NS1K_17LinearCombinationISH_fSH_fLNS_15FloatRoundStyleE2EEESG_S1J_JEEENS4_5SM1004TMEM4LOAD26SM100_TMEM_LOAD_16dp256b4xESY_NSZ_INS10_ILi2ELi4ELi3EEES13_NSR_INS5_IJS14_S1H_EEENS5_IJS1H_SB_EEEEEEENS4_17SM75_U32x4_LDSM_NENS4_14SM90_TMA_STOREES1Y_NS4_17SM90_U32x4_STSM_NENS4_39AutoVectorizingCopyWithAssumedAlignmentILi128EEEEEEvvEEEEvNT_6ParamsE,(.L_x_173 - _ZN7cutlass13device_kernelINS_4gemm6kernel13GemmUniversalIN4cute5tupleIJiiiiEEENS1_10collective13CollectiveMmaINS1_35MainloopSm100TmaUmmaWarpSpecializedILi3ELi2ELi4ENS5_IJNS4_1CILi1EEESB_SB_EEEEENS5_IJNSA_ILi64EEENSA_ILi128EEESE_EEENS_10bfloat16_tENS5_IJlSB_lEEESH_SI_NS4_8TiledMMAINS4_8MMA_AtomIJNS4_20SM100_MMA_F16BF16_SSISH_SH_fLi64ELi128ELNS4_4UMMA5MajorE0ELSN_0ELNSM_7ScaleInE0ELSO_0EEEEEENS4_6LayoutISC_NS5_IJNSA_ILi0EEESS_SS_EEEEENS5_IJNS4_10UnderscoreESV_SV_EEEEENS4_13SM90_TMA_LOADENS4_14ComposedLayoutINS4_7SwizzleILi3ELi4ELi3EEENS4_18smem_ptr_flag_bitsILi16EEENSR_INS5_IJNSA_ILi8EEESE_EEENS5_IJSE_SB_EEEEEEEvNS4_8identityESY_S18_vS19_EENS_8epilogue10collective18CollectiveEpilogueINS1B_23Sm100TmaWarpSpecializedILi4ELi2ELi16ELb1ELb0EEEJSG_NS5_IJNSR_ISE_SB_EENSR_INSA_ILi32EEESB_EEEEESH_SI_SH_SI_NS1B_6fusion15FusionCallbacksIS1F_NS1K_17LinearCombinationISH_fSH_fLNS_15FloatRoundStyleE2EEESG_S1J_JEEENS4_5SM1004TMEM4LOAD26SM100_TMEM_LOAD_16dp256b4xESY_NSZ_INS10_ILi2ELi4ELi3EEES13_NSR_INS5_IJS14_S1H_EEENS5_IJS1H_SB_EEEEEEENS4_17SM75_U32x4_LDSM_NENS4_14SM90_TMA_STOREES1Y_NS4_17SM90_U32x4_STSM_NENS4_39AutoVectorizingCopyWithAssumedAlignmentILi128EEEEEEvvEEEEvNT_6ParamsE)
        .other          _ZN7cutlass13device_kernelINS_4gemm6kernel13GemmUniversalIN4cute5tupleIJiiiiEEENS1_10collective13CollectiveMmaINS1_35MainloopSm100TmaUmmaWarpSpecializedILi3ELi2ELi4ENS5_IJNS4_1CILi1EEESB_SB_EEEEENS5_IJNSA_ILi64EEENSA_ILi128EEESE_EEENS_10bfloat16_tENS5_IJlSB_lEEESH_SI_NS4_8TiledMMAINS4_8MMA_AtomIJNS4_20SM100_MMA_F16BF16_SSISH_SH_fLi64ELi128ELNS4_4UMMA5MajorE0ELSN_0ELNSM_7ScaleInE0ELSO_0EEEEEENS4_6LayoutISC_NS5_IJNSA_ILi0EEESS_SS_EEEEENS5_IJNS4_10UnderscoreESV_SV_EEEEENS4_13SM90_TMA_LOADENS4_14ComposedLayoutINS4_7SwizzleILi3ELi4ELi3EEENS4_18smem_ptr_flag_bitsILi16EEENSR_INS5_IJNSA_ILi8EEESE_EEENS5_IJSE_SB_EEEEEEEvNS4_8identityESY_S18_vS19_EENS_8epilogue10collective18CollectiveEpilogueINS1B_23Sm100TmaWarpSpecializedILi4ELi2ELi16ELb1ELb0EEEJSG_NS5_IJNSR_ISE_SB_EENSR_INSA_ILi32EEESB_EEEEESH_SI_SH_SI_NS1B_6fusion15FusionCallbacksIS1F_NS1K_17LinearCombinationISH_fSH_fLNS_15FloatRoundStyleE2EEESG_S1J_JEEENS4_5SM1004TMEM4LOAD26SM100_TMEM_LOAD_16dp256b4xESY_NSZ_INS10_ILi2ELi4ELi3EEES13_NSR_INS5_IJS14_S1H_EEENS5_IJS1H_SB_EEEEEEENS4_17SM75_U32x4_LDSM_NENS4_14SM90_TMA_STOREES1Y_NS4_17SM90_U32x4_STSM_NENS4_39AutoVectorizingCopyWithAssumedAlignmentILi128EEEEEEvvEEEEvNT_6ParamsE,@"STO_CUDA_ENTRY STV_DEFAULT"
_ZN7cutlass13device_kernelINS_4gemm6kernel13GemmUniversalIN4cute5tupleIJiiiiEEENS1_10collective13CollectiveMmaINS1_35MainloopSm100TmaUmmaWarpSpecializedILi3ELi2ELi4ENS5_IJNS4_1CILi1EEESB_SB_EEEEENS5_IJNSA_ILi64EEENSA_ILi128EEESE_EEENS_10bfloat16_tENS5_IJlSB_lEEESH_SI_NS4_8TiledMMAINS4_8MMA_AtomIJNS4_20SM100_MMA_F16BF16_SSISH_SH_fLi64ELi128ELNS4_4UMMA5MajorE0ELSN_0ELNSM_7ScaleInE0ELSO_0EEEEEENS4_6LayoutISC_NS5_IJNSA_ILi0EEESS_SS_EEEEENS5_IJNS4_10UnderscoreESV_SV_EEEEENS4_13SM90_TMA_LOADENS4_14ComposedLayoutINS4_7SwizzleILi3ELi4ELi3EEENS4_18smem_ptr_flag_bitsILi16EEENSR_INS5_IJNSA_ILi8EEESE_EEENS5_IJSE_SB_EEEEEEEvNS4_8identityESY_S18_vS19_EENS_8epilogue10collective18CollectiveEpilogueINS1B_23Sm100TmaWarpSpecializedILi4ELi2ELi16ELb1ELb0EEEJSG_NS5_IJNSR_ISE_SB_EENSR_INSA_ILi32EEESB_EEEEESH_SI_SH_SI_NS1B_6fusion15FusionCallbacksIS1F_NS1K_17LinearCombinationISH_fSH_fLNS_15FloatRoundStyleE2EEESG_S1J_JEEENS4_5SM1004TMEM4LOAD26SM100_TMEM_LOAD_16dp256b4xESY_NSZ_INS10_ILi2ELi4ELi3EEES13_NSR_INS5_IJS14_S1H_EEENS5_IJS1H_SB_EEEEEEENS4_17SM75_U32x4_LDSM_NENS4_14SM90_TMA_STOREES1Y_NS4_17SM90_U32x4_STSM_NENS4_39AutoVectorizingCopyWithAssumedAlignmentILi128EEEEEEvvEEEEvNT_6ParamsE:
[----:B------:R-:W1:Y:S01]  /*0000*/  LDC R1, c[0x0][0x37c] ;  /* 0x0000df00ff017b82 */ /* 0x000e620000000800 */
[----:B------:R-:W2:Y:S01]  /*0010*/  S2R R72, SR_TID.X ;  /* 0x0000000000487919 */ /* 0x000ea20000002100 */
[----:B------:R-:W3:Y:S01]  /*0020*/  LDCU.64 UR4, c[0x0][0x890] ;  /* 0x00011200ff0477ac */ /* 0x000ee20008000a00 */
[----:B------:R-:W-:Y:S02]  /*0030*/  PRMT R59, RZ, 0x7610, R59 ;  /* 0x00007610ff3b7816 */ /* 0x000fe4000000003b */
[----:B------:R-:W-:Y:S01]  /*0040*/  ELECT P5, URZ, PT ;  /* 0x0000000000ff782f */ /* 0x000fe200038a0000 */
[----:B------:R-:W4:Y:S01]  /*0050*/  LDCU.64 UR46, c[0x0][0x358] ;  /* 0x00006b00ff2e77ac */ /* 0x000f220008000a00 */
[----:B---3--:R-:W-:-:S04]  /*0060*/  UISETP.NE.U32.AND UP0, UPT, UR4, URZ, UPT ;  /* 0x000000ff0400728c */ /* 0x008fc8000bf05070 */
[----:B------:R-:W-:Y:S01]  /*0070*/  UISETP.NE.AND.EX UP0, UPT, UR5, URZ, UPT, UP0 ;  /* 0x000000ff0500728c */ /* 0x000fe2000bf05300 */
[----:B--2---:R-:W-:-:S05]  /*0080*/  SHF.R.U32.HI R65, RZ, 0x5, R72 ;  /* 0x00000005ff417819 */ /* 0x004fca0000011648 */
[----:B------:R-:W2:Y:S02]  /*0090*/  SHFL.IDX PT, R0, R65, RZ, 0x1f ;  /* 0x00001fff41007589 */ /* 0x000ea400000e0000 */
[----:B--2---:R-:W-:Y:S01]  /*00a0*/  R2UR UR8, R0 ;  /* 0x00000000000872ca */ /* 0x004fe200000e0000 */
[----:B-1--4-:R-:W-:-:S14]  /*00b0*/  BRA.U UP0, `(.L_x_0) ;  /* 0x00000001002c7547 */ /* 0x012fdc000b800000 */
[----:B------:R-:W1:Y:S02]  /*00c0*/  LDCU.64 UR6, c[0x0][0x888] ;  /* 0x00011100ff0677ac */ /* 0x000e640008000a00 */
[----:B-1----:R-:W-:-:S04]  /*00d0*/  UISETP.NE.U32.AND UP0, UPT, UR6, URZ, UPT ;  /* 0x000000ff0600728c */ /* 0x002fc8000bf05070 */
[----:B------:R-:W-:-:S09]  /*00e0*/  UISETP.NE.AND.EX UP0, UPT, UR7, URZ, UPT, UP0 ;  /* 0x000000ff0700728c */ /* 0x000fd2000bf05300 */
[----:B------:R-:W-:Y:S05]  /*00f0*/  BRA.U !UP0, `(.L_x_1) ;  /* 0x0000000108107547 */ /* 0x000fea000b800000 */
[----:B------:R-:W1:Y:S02]  /*0100*/  LDC.64 R2, c[0x0][0x888] ;  /* 0x00022200ff027b82 */ /* 0x000e640000000a00 */
[----:B-1----:R1:W5:Y:S01]  /*0110*/  LDG.E R35, desc[UR46][R2.64] ;  /* 0x0000002e02237981 */ /* 0x002362000c1e1900 */
[----:B------:R-:W-:Y:S01]  /*0120*/  HFMA2 R59, -RZ, RZ, 0, 5.9604644775390625e-08 ;  /* 0x00000001ff3b7431 */ /* 0x000fe200000001ff */
[----:B------:R-:W-:Y:S05]  /*0130*/  BRA `(.L_x_0) ;  /* 0x00000000000c7947 */ /* 0x000fea0003800000 */
.L_x_1:
[----:B------:R-:W1:Y:S01]  /*0140*/  LDCU UR6, c[0x0][0x880] ;  /* 0x00011000ff0677ac */ /* 0x000e620008000800 */
[----:B------:R-:W-:Y:S01]  /*0150*/  HFMA2 R59, -RZ, RZ, 0, 5.9604644775390625e-08 ;  /* 0x00000001ff3b7431 */ /* 0x000fe200000001ff */
[----:B-1----:R-:W-:-:S07]  /*0160*/  MOV R35, UR6 ;  /* 0x0000000600237c02 */ /* 0x002fce0008000f00 */
.L_x_0:
[----:B------:R-:W2:Y:S02]  /*0170*/  LDCU.64 UR6, c[0x0][0x8b0] ;  /* 0x00011600ff0677ac */ /* 0x000ea40008000a00 */
[----:B--2---:R-:W-:-:S04]  /*0180*/  UISETP.NE.U32.AND UP0, UPT, UR6, URZ, UPT ;  /* 0x000000ff0600728c */ /* 0x004fc8000bf05070 */
[----:B------:R-:W-:-:S09]  /*0190*/  UISETP.NE.AND.EX UP0, UPT, UR7, URZ, UPT, UP0 ;  /* 0x000000ff0700728c */ /* 0x000fd2000bf05300 */
[----:B------:R-:W-:Y:S05]  /*01a0*/  BRA.U UP0, `(.L_x_2) ;  /* 0x0000000100247547 */ /* 0x000fea000b800000 */
[----:B------:R-:W2:Y:S02]  /*01b0*/  LDCU.64 UR6, c[0x0][0x8a8] ;  /* 0x00011500ff0677ac */ /* 0x000ea40008000a00 */
[----:B--2---:R-:W-:-:S04]  /*01c0*/  UISETP.NE.U32.AND UP0, UPT, UR6, URZ, UPT ;  /* 0x000000ff0600728c */ /* 0x004fc8000bf05070 */
[----:B------:R-:W-:-:S09]  /*01d0*/  UISETP.NE.AND.EX UP0, UPT, UR7, URZ, UPT, UP0 ;  /* 0x000000ff0700728c */ /* 0x000fd2000bf05300 */
[----:B------:R-:W-:Y:S05]  /*01e0*/  BRA.U !UP0, `(.L_x_3) ;  /* 0x00000001080c7547 */ /* 0x000fea000b800000 */
[----:B-1----:R-:W1:Y:S02]  /*01f0*/  LDC.64 R2, c[0x0][0x8a8] ;  /* 0x00022a00ff027b82 */ /* 0x002e640000000a00 */
[----:B-1----:R2:W5:Y:S01]  /*0200*/  LDG.E R33, desc[UR46][R2.64] ;  /* 0x0000002e02217981 */ /* 0x002562000c1e1900 */
[----:B------:R-:W-:Y:S05]  /*0210*/  BRA `(.L_x_2) ;  /* 0x0000000000087947 */ /* 0x000fea0003800000 */
.L_x_3:
[----:B------:R-:W2:Y:S02]  /*0220*/  LDCU UR6, c[0x0][0x8a0] ;  /* 0x00011400ff0677ac */ /* 0x000ea40008000800 */
[----:B--2---:R-:W-:Y:S02]  /*0230*/  MOV R33, UR6 ;  /* 0x0000000600217c02 */ /* 0x004fe40008000f00 */
.L_x_2:
[----:B------:R-:W-:Y:S01]  /*0240*/  IMAD.U32 R0, RZ, RZ, UR8 ;  /* 0x00000008ff007e24 */ /* 0x000fe2000f8e00ff */
[----:B------:R-:W-:Y:S04]  /*0250*/  BSSY.RECONVERGENT B0, `(.L_x_4) ;  /* 0x000000c000007945 */ /* 0x000fe80003800200 */
[C---:B------:R-:W-:Y:S02]  /*0260*/  ISETP.NE.OR P1, PT, R0.reuse, 0x1, !P5 ;  /* 0x000000010000780c */ /* 0x040fe40006f25670 */
[----:B------:R-:W-:-:S11]  /*0270*/  ISETP.NE.OR P0, PT, R0, 0x3, !P5 ;  /* 0x000000030000780c */ /* 0x000fd60006f05670 */
[----:B------:R-:W-:Y:S05]  /*0280*/  @P1 BRA `(.L_x_5) ;  /* 0x0000000000201947 */ /* 0x000fea0003800000 */
[----:B------:R-:W3:Y:S02]  /*0290*/  LDCU.64 UR6, c[0x0][0x348] ;  /* 0x00006900ff0677ac */ /* 0x000ee40008000a00 */
[----:B---3--:R-:W-:Y:S02]  /*02a0*/  UIADD3 UR10, UP1, UPT, UR6, 0x80, URZ ;  /* 0x00000080060a7890 */ /* 0x008fe4000ff3e0ff */
[----:B------:R-:W-:Y:S02]  /*02b0*/  UIADD3 UR6, UP0, UPT, UR6, 0x180, URZ ;  /* 0x0000018006067890 */ /* 0x000fe4000ff1e0ff */
[----:B------:R-:W-:Y:S02]  /*02c0*/  UIADD3.X UR11, UPT, UPT, URZ, UR7, URZ, UP1, !UPT ;  /* 0x00000007ff0b7290 */ /* 0x000fe40008ffe4ff */
[----:B------:R-:W-:-:S07]  /*02d0*/  UIADD3.X UR7, UPT, UPT, URZ, UR7, URZ, UP0, !UPT ;  /* 0x00000007ff077290 */ /* 0x000fce00087fe4ff */
[----:B------:R3:W-:Y:S02]  /*02e0*/  UTMACCTL.PF [UR10] ;  /* 0x000000000a0079b9 */ /* 0x0007e40008040000 */
[----:B------:R3:W-:Y:S02]  /*02f0*/  UTMACCTL.PF [UR6] ;  /* 0x00000000060079b9 */ /* 0x0007e40008040000 */
[----:B---3--:R-:W-:Y:S01]  /*0300*/  NOP ;  /* 0x0000000000007918 */ /* 0x008fe20000000000 */
.L_x_5:
[----:B------:R-:W-:Y:S05]  /*0310*/  BSYNC.RECONVERGENT B0 ;  /* 0x0000000000007941 */ /* 0x000fea0003800200 */
.L_x_4:
[----:B------:R-:W-:Y:S04]  /*0320*/  BSSY.RECONVERGENT B0, `(.L_x_6) ;  /* 0x000000a000007945 */ /* 0x000fe80003800200 */
        /* <DEDUP_REMOVED lines=9> */
.L_x_7:
[----:B------:R-:W-:Y:S05]  /*03c0*/  BSYNC.RECONVERGENT B0 ;  /* 0x0000000000007941 */ /* 0x000fea0003800200 */
.L_x_6:
[----:B------:R-:W3:Y:S01]  /*03d0*/  LDCU.64 UR6, c[0x0][0x888] ;  /* 0x00011100ff0677ac */ /* 0x000ee20008000a00 */
[----:B------:R-:W-:Y:S02]  /*03e0*/  UISETP.EQ.U32.AND UP1, UPT, UR4, URZ, UPT ;  /* 0x000000ff0400728c */ /* 0x000fe4000bf22070 */
[----:B------:R-:W-:Y:S02]  /*03f0*/  UPLOP3.LUT UP2, UPT, UPT, UPT, UPT, 0x80, 0x8 ;  /* 0x000000000008789c */ /* 0x000fe40003f4f070 */
[----:B---3--:R-:W-:-:S04]  /*0400*/  UISETP.NE.U32.AND UP0, UPT, UR6, URZ, UPT ;  /* 0x000000ff0600728c */ /* 0x008fc8000bf05070 */
[----:B------:R-:W-:-:S04]  /*0410*/  UISETP.NE.AND.EX UP0, UPT, UR7, URZ, UPT, UP0 ;  /* 0x000000ff0700728c */ /* 0x000fc8000bf05300 */
[----:B------:R-:W-:-:S04]  /*0420*/  UISETP.EQ.OR.EX UP3, UPT, UR5, URZ, !UP0, UP1 ;  /* 0x000000ff0500728c */ /* 0x000fc8000c762710 */
[----:B------:R-:W-:-:S05]  /*0430*/  UP2UR UR50, UPR, URZ, 0x8 ;  /* 0x00000008ff327883 */ /* 0x000fca0008000000 */
[----:B------:R-:W-:Y:S07]  /*0440*/  BRA.U !UP3, `(.L_x_8) ;  /* 0x000000010b207547 */ /* 0x000fee000b800000 */
[----:B------:R-:W-:Y:S01]  /*0450*/  UISETP.NE.U32.AND UP2, UPT, UR4, URZ, UPT ;  /* 0x000000ff0400728c */ /* 0x000fe2000bf45070 */
[----:B-----5:R-:W-:Y:S01]  /*0460*/  FSETP.NEU.AND P0, PT, R35, RZ, PT ;  /* 0x000000ff2300720b */ /* 0x020fe20003f0d000 */
[----:B------:R-:W-:Y:S02]  /*0470*/  USEL UR4, URZ, 0xffffffff, UP0 ;  /* 0xffffffffff047887 */ /* 0x000fe40008000000 */
[----:B------:R-:W-:-:S10]  /*0480*/  UISETP.NE.AND.EX UP2, UPT, UR5, URZ, UPT, UP2 ;  /* 0x000000ff0500728c */ /* 0x000fd4000bf45320 */
[----:B------:R-:W-:Y:S01]  /*0490*/  VOTEU.ANY UP1, P0 ;  /* 0x0000000000ff7886 */ /* 0x000fe20000020100 */
[----:B------:R-:W-:-:S04]  /*04a0*/  @!UP2 USEL UR4, URZ, 0xffffffff, UP1 ;  /* 0xffffffffff04a887 */ /* 0x000fc80008800000 */
[----:B------:R-:W-:-:S04]  /*04b0*/  ULOP3.LUT UR4, UR4, 0x1, URZ, 0xc0, !UPT ;  /* 0x0000000104047892 */ /* 0x000fc8000f8ec0ff */
[----:B------:R-:W-:-:S11]  /*04c0*/  UISETP.NE.U32.AND UP2, UPT, UR4, 0x1, UPT ;  /* 0x000000010400788c */ /* 0x000fd6000bf45070 */
.L_x_8:
[----:B-12---:R-:W1:Y:S01]  /*04d0*/  SHFL.IDX PT, R2, R65, RZ, 0x1f ;  /* 0x00001fff41027589 */ /* 0x006e6200000e0000 */
[----:B------:R-:W-:-:S04]  /*04e0*/  UISETP.NE.AND UP1, UPT, UR8, 0x2, UPT ;  /* 0x000000020800788c */ /* 0x000fc8000bf25270 */
[----:B------:R-:W-:Y:S01]  /*04f0*/  USEL UR6, URZ, 0x1, UP1 ;  /* 0x00000001ff067887 */ /* 0x000fe20008800000 */
[----:B-1----:R-:W-:-:S13]  /*0500*/  ISETP.NE.AND P0, PT, R2, RZ, PT ;  /* 0x000000ff0200720c */ /* 0x002fda0003f05270 */
[----:B------:R-:W-:Y:S05]  /*0510*/  @P0 BRA `(.L_x_9) ;  /* 0x0000000000400947 */ /* 0x000fea0003800000 */
[----:B------:R-:W1:Y:S01]  /*0520*/  S2UR UR5, SR_CgaCtaId ;  /* 0x00000000000579c3 */ /* 0x000e620000008800 */
[----:B------:R-:W-:Y:S01]  /*0530*/  UMOV UR7, 0x400 ;  /* 0x0000040000077882 */ /* 0x000fe20000000000 */
[----:B------:R-:W-:Y:S01]  /*0540*/  UMOV UR4, 0x1 ;  /* 0x0000000100047882 */ /* 0x000fe20000000000 */
[----:B------:R-:W-:Y:S01]  /*0550*/  ELECT P0, URZ, PT ;  /* 0x0000000000ff782f */ /* 0x000fe20003800000 */
[----:B------:R-:W-:-:S04]  /*0560*/  UIADD3 UR10, UPT, UPT, -UR4, 0x100000, URZ ;  /* 0x00100000040a7890 */ /* 0x000fc8000fffe1ff */
[----:B------:R-:W-:Y:S02]  /*0570*/  USHF.L.U32 UR11, UR10, 0xb, URZ ;  /* 0x0000000b0a0b7899 */ /* 0x000fe400080006ff */
[----:B------:R-:W-:Y:S02]  /*0580*/  USHF.L.U32 UR10, UR10, 0x1, URZ ;  /* 0x000000010a0a7899 */ /* 0x000fe400080006ff */
[----:B-1----:R-:W-:Y:S01]  /*0590*/  ULEA UR5, UR5, UR7, 0x18 ;  /* 0x0000000705057291 */ /* 0x002fe2000f8ec0ff */
[----:B------:R-:W1:Y:S11]  /*05a0*/  FENCE.VIEW.ASYNC.S ;  /* 0x00000000000073c6 */ /* 0x000e760000000000 */
[----:B-1----:R1:W2:Y:S01]  /*05b0*/  SYNCS.EXCH.64 URZ, [UR5], UR10 ;  /* 0x0000000a05ff75b2 */ /* 0x0022a20008000100 */
[----:B------:R1:W3:Y:S01]  /*05c0*/  SYNCS.EXCH.64 URZ, [UR5+0x18], UR10 ;  /* 0x0000180a05ff75b2 */ /* 0x0002e20008000100 */
[----:B------:R1:W4:Y:S01]  /*05d0*/  SYNCS.EXCH.64 URZ, [UR5+0x8], UR10 ;  /* 0x0000080a05ff75b2 */ /* 0x0003220008000100 */
[----:B------:R1:W1:Y:S01]  /*05e0*/  SYNCS.EXCH.64 URZ, [UR5+0x20], UR10 ;  /* 0x0000200a05ff75b2 */ /* 0x0002620008000100 */
[----:B------:R1:W1:Y:S01]  /*05f0*/  SYNCS.EXCH.64 URZ, [UR5+0x10], UR10 ;  /* 0x0000100a05ff75b2 */ /* 0x0002620008000100 */
[----:B------:R1:W1:Y:S01]  /*0600*/  SYNCS.EXCH.64 URZ, [UR5+0x28], UR10 ;  /* 0x0000280a05ff75b2 */ /* 0x0002620008000100 */
[----:B------:R-:W-:Y:S01]  /*0610*/  NOP ;  /* 0x0000000000007918 */ /* 0x000fe20000000000 */
.L_x_9:
[----:B------:R-:W2:Y:S01]  /*0620*/  SHFL.IDX PT, R2, R65, RZ, 0x1f ;  /* 0x00001fff41027589 */ /* 0x000ea200000e0000 */
[----:B------:R-:W-:Y:S01]  /*0630*/  NOP ;  /* 0x0000000000007918 */ /* 0x000fe20000000000 */
[----:B--2---:R-:W-:-:S13]  /*0640*/  ISETP.NE.AND P0, PT, R2, 0x1, PT ;  /* 0x000000010200780c */ /* 0x004fda0003f05270 */
[----:B------:R-:W-:Y:S05]  /*0650*/  @P0 BRA `(.L_x_10) ;  /* 0x0000000000580947 */ /* 0x000fea0003800000 */
[----:B------:R-:W2:Y:S01]  /*0660*/  S2UR UR7, SR_CgaCtaId ;  /* 0x00000000000779c3 */ /* 0x000ea20000008800 */
[----:B------:R-:W-:Y:S01]  /*0670*/  UMOV UR9, 0x400 ;  /* 0x0000040000097882 */ /* 0x000fe20000000000 */
[----:B-1----:R-:W-:Y:S01]  /*0680*/  UMOV UR5, 0x20 ;  /* 0x0000002000057882 */ /* 0x002fe20000000000 */
[----:B------:R-:W-:Y:S01]  /*0690*/  UMOV UR4, 0x80 ;  /* 0x0000008000047882 */ /* 0x000fe20000000000 */
[----:B------:R-:W-:-:S04]  /*06a0*/  UIADD3 UR10, UPT, UPT, -UR5, 0x100000, URZ ;  /* 0x00100000050a7890 */ /* 0x000fc8000fffe1ff */
[----:B------:R-:W-:Y:S02]  /*06b0*/  USHF.L.U32 UR11, UR10, 0xb, URZ ;  /* 0x0000000b0a0b7899 */ /* 0x000fe400080006ff */
[----:B------:R-:W-:Y:S02]  /*06c0*/  USHF.L.U32 UR10, UR10, 0x1, URZ ;  /* 0x000000010a0a7899 */ /* 0x000fe400080006ff */
[----:B------:R-:W-:-:S04]  /*06d0*/  UIADD3 UR4, UPT, UPT, -UR4, 0x100000, URZ ;  /* 0x0010000004047890 */ /* 0x000fc8000fffe1ff */
[----:B------:R-:W-:Y:S02]  /*06e0*/  USHF.L.U32 UR5, UR4, 0xb, URZ ;  /* 0x0000000b04057899 */ /* 0x000fe400080006ff */
[----:B------:R-:W-:Y:S01]  /*06f0*/  USHF.L.U32 UR4, UR4, 0x1, URZ ;  /* 0x0000000104047899 */ /* 0x000fe200080006ff */
[----:B------:R-:W-:Y:S01]  /*0700*/  ELECT P0, URZ, PT ;  /* 0x0000000000ff782f */ /* 0x000fe20003800000 */
[----:B--2---:R-:W-:Y:S01]  /*0710*/  ULEA UR7, UR7, UR9, 0x18 ;  /* 0x0000000907077291 */ /* 0x004fe2000f8ec0ff */
[----:B------:R-:W1:Y:S11]  /*0720*/  FENCE.VIEW.ASYNC.S ;  /* 0x00000000000073c6 */ /* 0x000e760000000000 */
[----:B-1----:R2:W1:Y:S01]  /*0730*/  SYNCS.EXCH.64 URZ, [UR7+0x30], UR10 ;  /* 0x0000300a07ff75b2 */ /* 0x0024620008000100 */
[----:B------:R2:W1:Y:S01]  /*0740*/  SYNCS.EXCH.64 URZ, [UR7+0x50], UR4 ;  /* 0x0000500407ff75b2 */ /* 0x0004620008000100 */
[----:B------:R2:W1:Y:S01]  /*0750*/  SYNCS.EXCH.64 URZ, [UR7+0x38], UR10 ;  /* 0x0000380a07ff75b2 */ /* 0x0004620008000100 */
[----:B------:R2:W1:Y:S01]  /*0760*/  SYNCS.EXCH.64 URZ, [UR7+0x58], UR4 ;  /* 0x0000580407ff75b2 */ /* 0x0004620008000100 */
[----:B------:R2:W1:Y:S01]  /*0770*/  SYNCS.EXCH.64 URZ, [UR7+0x40], UR10 ;  /* 0x0000400a07ff75b2 */ /* 0x0004620008000100 */
[----:B------:R2:W1:Y:S01]  /*0780*/  SYNCS.EXCH.64 URZ, [UR7+0x60], UR4 ;  /* 0x0000600407ff75b2 */ /* 0x0004620008000100 */
[----:B------:R2:W1:Y:S01]  /*0790*/  SYNCS.EXCH.64 URZ, [UR7+0x48], UR10 ;  /* 0x0000480a07ff75b2 */ /* 0x0004620008000100 */
[----:B------:R2:W1:Y:S02]  /*07a0*/  SYNCS.EXCH.64 URZ, [UR7+0x68], UR4 ;  /* 0x0000680407ff75b2 */ /* 0x0004640008000100 */
[----:B--2---:R-:W-:Y:S01]  /*07b0*/  NOP ;  /* 0x0000000000007918 */ /* 0x004fe20000000000 */
.L_x_10:
[----:B------:R-:W2:Y:S01]  /*07c0*/  SHFL.IDX PT, R2, R65, RZ, 0x1f ;  /* 0x00001fff41027589 */ /* 0x000ea200000e0000 */
[----:B------:R-:W-:Y:S01]  /*07d0*/  NOP ;  /* 0x0000000000007918 */ /* 0x000fe20000000000 */
[----:B--2---:R-:W-:-:S13]  /*07e0*/  ISETP.NE.AND P0, PT, R2, 0x3, PT ;  /* 0x000000030200780c */ /* 0x004fda0003f05270 */
[----:B------:R-:W-:Y:S05]  /*07f0*/  @P0 BRA `(.L_x_11) ;  /* 0x0000000000300947 */ /* 0x000fea0003800000 */
[----:B-1----:R-:W1:Y:S01]  /*0800*/  S2UR UR5, SR_CgaCtaId ;  /* 0x00000000000579c3 */ /* 0x002e620000008800 */
        /* <DEDUP_REMOVED lines=8> */
[----:B-1----:R2:W1:Y:S01]  /*0890*/  SYNCS.EXCH.64 URZ, [UR5+0x70], UR10 ;  /* 0x0000700a05ff75b2 */ /* 0x0024620008000100 */
[----:B------:R2:W1:Y:S02]  /*08a0*/  SYNCS.EXCH.64 URZ, [UR5+0x78], UR10 ;  /* 0x0000780a05ff75b2 */ /* 0x0004640008000100 */
[----:B--2---:R-:W-:Y:S01]  /*08b0*/  NOP ;  /* 0x0000000000007918 */ /* 0x004fe20000000000 */
.L_x_11:
[----:B------:R-:W2:Y:S01]  /*08c0*/  SHFL.IDX PT, R2, R65, RZ, 0x1f ;  /* 0x00001fff41027589 */ /* 0x000ea200000e0000 */
[----:B------:R-:W-:Y:S01]  /*08d0*/  NOP ;  /* 0x0000000000007918 */ /* 0x000fe20000000000 */
[----:B--2---:R-:W-:-:S13]  /*08e0*/  ISETP.NE.AND P0, PT, R2, 0x4, PT ;  /* 0x000000040200780c */ /* 0x004fda0003f05270 */
[----:B------:R-:W-:Y:S05]  /*08f0*/  @P0 BRA `(.L_x_12) ;  /* 0x00000000004c0947 */ /* 0x000fea0003800000 */
[----:B-1----:R-:W1:Y:S01]  /*0900*/  S2UR UR5, SR_CgaCtaId ;  /* 0x00000000000579c3 */ /* 0x002e620000008800 */
[----:B------:R-:W-:Y:S01]  /*0910*/  UMOV UR9, 0x100 ;  /* 0x0000010000097882 */ /* 0x000fe20000000000 */
[----:B------:R-:W-:Y:S01]  /*0920*/  UMOV UR7, 0x400 ;  /* 0x0000040000077882 */ /* 0x000fe20000000000 */
[----:B------:R-:W-:Y:S01]  /*0930*/  USEL UR9, UR9, 0xe0, UP2 ;  /* 0x000000e009097887 */ /* 0x000fe20009000000 */
[----:B------:R-:W-:Y:S01]  /*0940*/  UMOV UR4, 0x1 ;  /* 0x0000000100047882 */ /* 0x000fe20000000000 */
[----:B------:R-:W-:Y:S01]  /*0950*/  ELECT P0, URZ, PT ;  /* 0x0000000000ff782f */ /* 0x000fe20003800000 */
[----:B------:R-:W-:-:S04]  /*0960*/  UIADD3 UR10, UPT, UPT, -UR4, 0x100000, URZ ;  /* 0x00100000040a7890 */ /* 0x000fc8000fffe1ff */
[----:B------:R-:W-:Y:S02]  /*0970*/  USHF.L.U32 UR11, UR10, 0xb, URZ ;  /* 0x0000000b0a0b7899 */ /* 0x000fe400080006ff */
[----:B------:R-:W-:Y:S02]  /*0980*/  USHF.L.U32 UR10, UR10, 0x1, URZ ;  /* 0x000000010a0a7899 */ /* 0x000fe400080006ff */
[----:B------:R-:W-:-:S04]  /*0990*/  UIADD3 UR12, UPT, UPT, -UR9, 0x100000, URZ ;  /* 0x00100000090c7890 */ /* 0x000fc8000fffe1ff */
[----:B------:R-:W-:Y:S02]  /*09a0*/  USHF.L.U32 UR13, UR12, 0xb, URZ ;  /* 0x0000000b0c0d7899 */ /* 0x000fe400080006ff */
[----:B------:R-:W-:Y:S02]  /*09b0*/  USHF.L.U32 UR12, UR12, 0x1, URZ ;  /* 0x000000010c0c7899 */ /* 0x000fe400080006ff */
[----:B-1----:R-:W-:Y:S01]  /*09c0*/  ULEA UR5, UR5, UR7, 0x18 ;  /* 0x0000000705057291 */ /* 0x002fe2000f8ec0ff */
[----:B------:R-:W1:Y:S11]  /*09d0*/  FENCE.VIEW.ASYNC.S ;  /* 0x00000000000073c6 */ /* 0x000e760000000000 */
[----:B-1----:R2:W1:Y:S01]  /*09e0*/  SYNCS.EXCH.64 URZ, [UR5+0x80], UR10 ;  /* 0x0000800a05ff75b2 */ /* 0x0024620008000100 */
[----:B------:R2:W1:Y:S01]  /*09f0*/  SYNCS.EXCH.64 URZ, [UR5+0x90], UR12 ;  /* 0x0000900c05ff75b2 */ /* 0x0004620008000100 */
[----:B------:R2:W1:Y:S01]  /*0a00*/  SYNCS.EXCH.64 URZ, [UR5+0x88], UR10 ;  /* 0x0000880a05ff75b2 */ /* 0x0004620008000100 */
[----:B------:R2:W1:Y:S02]  /*0a10*/  SYNCS.EXCH.64 URZ, [UR5+0x98], UR12 ;  /* 0x0000980c05ff75b2 */ /* 0x0004640008000100 */
[----:B--2---:R-:W-:Y:S01]  /*0a20*/  NOP ;  /* 0x0000000000007918 */ /* 0x004fe20000000000 */
.L_x_12:
        /* <DEDUP_REMOVED lines=26> */
.L_x_13:
        /* <DEDUP_REMOVED lines=18> */
.L_x_14:
[----:B-1----:R-:W1:Y:S01]  /*0cf0*/  S2UR UR5, SR_CTAID.X ;  /* 0x00000000000579c3 */ /* 0x002e620000002500 */
[----:B------:R-:W-:-:S05]  /*0d00*/  CS2R.32 R60, SR_CgaSize ;  /* 0x00000000003c7805 */ /* 0x000fca0000008a00 */
[----:B------:R-:W-:-:S05]  /*0d10*/  IMAD R60, R60, -0xa0, RZ ;  /* 0xffffff603c3c7824 */ /* 0x000fca00078e02ff */
[----:B------:R-:W-:-:S14]  /*0d20*/  R2UR UR9, R60 ;  /* 0x000000003c0972ca */ /* 0x000fdc00000e0000 */
[----:B------:R-:W2:Y:S01]  /*0d30*/  LDCU UR9, c[0x0][UR9+0x2b0] ;  /* 0x00005600090977ac */ /* 0x000ea20008000800 */
[----:B------:R-:W-:Y:S01]  /*0d40*/  NOP ;  /* 0x0000000000007918 */ /* 0x000fe20000000000 */
[----:B------:R-:W-:-:S05]  /*0d50*/  CS2R.32 R60, SR_CgaSize ;  /* 0x00000000003c7805 */ /* 0x000fca0000008a00 */
[----:B------:R-:W-:-:S05]  /*0d60*/  IMAD R60, R60, -0xa0, RZ ;  /* 0xffffff603c3c7824 */ /* 0x000fca00078e02ff */
[----:B------:R-:W-:-:S14]  /*0d70*/  R2UR UR7, R60 ;  /* 0x000000003c0772ca */ /* 0x000fdc00000e0000 */
[----:B------:R-:W3:Y:S01]  /*0d80*/  LDCU UR7, c[0x0][UR7+0x2b4] ;  /* 0x00005680070777ac */ /* 0x000ee20008000800 */
[----:B------:R-:W4:Y:S08]  /*0d90*/  S2UR UR4, SR_CTAID.Y ;  /* 0x00000000000479c3 */ /* 0x000f300000002600 */
[----:B------:R-:W3:Y:S01]  /*0da0*/  LDC R9, c[0x0][0xb24] ;  /* 0x0002c900ff097b82 */ /* 0x000ee20000000800 */
[----:B-1----:R-:W-:-:S02]  /*0db0*/  I2FP.F32.U32 R4, UR5 ;  /* 0x0000000500047c45 */ /* 0x002fc40008201000 */
[----:B------:R-:W-:-:S05]  /*0dc0*/  CS2R.32 R5, SR_CgaSize ;  /* 0x0000000000057805 */ /* 0x000fca0000008a00 */
[----:B------:R-:W-:-:S06]  /*0dd0*/  IMAD R5, R5, -0xa0, RZ ;  /* 0xffffff6005057824 */ /* 0x000fcc00078e02ff */
[----:B------:R-:W1:Y:S01]  /*0de0*/  LDC R5, c[0x0][R5+0x2a0] ;  /* 0x0000a80005057b82 */ /* 0x000e620000000800 */
[----:B------:R-:W-:Y:S01]  /*0df0*/  MOV R21, UR5 ;  /* 0x0000000500157c02 */ /* 0x000fe20008000f00 */
[----:B--2---:R-:W-:Y:S01]  /*0e00*/  FMUL R4, R4, UR9 ;  /* 0x0000000904047c20 */ /* 0x004fe20008400000 */
[----:B----4-:R-:W-:Y:S02]  /*0e10*/  I2FP.F32.U32 R2, UR4 ;  /* 0x0000000400027c45 */ /* 0x010fe40008201000 */
[----:B------:R-:W-:-:S05]  /*0e20*/  CS2R.32 R3, SR_CgaSize ;  /* 0x0000000000037805 */ /* 0x000fca0000008a00 */
[----:B------:R-:W-:-:S06]  /*0e30*/  IMAD R3, R3, -0xa0, RZ ;  /* 0xffffff6003037824 */ /* 0x000fcc00078e02ff */
[----:B------:R-:W2:Y:S01]  /*0e40*/  LDC R3, c[0x0][R3+0x2a4] ;  /* 0x0000a90003037b82 */ /* 0x000ea20000000800 */
[----:B------:R-:W4:Y:S01]  /*0e50*/  F2I.U32.TRUNC.NTZ R60, R4 ;  /* 0x00000004003c7305 */ /* 0x000f22000020f000 */
[----:B------:R-:W-:Y:S01]  /*0e60*/  MOV R20, UR4 ;  /* 0x0000000400147c02 */ /* 0x000fe20008000f00 */
[----:B---3--:R-:W-:-:S05]  /*0e70*/  FMUL R2, R2, UR7 ;  /* 0x0000000702027c20 */ /* 0x008fca0008400000 */
[----:B------:R-:W-:Y:S01]  /*0e80*/  BAR.SYNC.DEFER_BLOCKING 0x0 ;  /* 0x0000000000007b1d */ /* 0x000fe20000010000 */
[----:B------:R-:W-:-:S05]  /*0e90*/  ISETP.GE.AND P0, PT, R9, 0x1, PT ;  /* 0x000000010900780c */ /* 0x000fca0003f06270 */
[----:B------:R-:W3:Y:S02]  /*0ea0*/  F2I.U32.TRUNC.NTZ R58, R2 ;  /* 0x00000002003a7305 */ /* 0x000ee4000020f000 */
[----:B------:R-:W2:Y:S01]  /*0eb0*/  S2UR UR36, SR_CTAID.Z ;  /* 0x00000000002479c3 */ /* 0x000ea20000002700 */
[----:B----4-:R-:W-:-:S05]  /*0ec0*/  IADD3 R60, PT, PT, -R60, RZ, RZ ;  /* 0x000000ff3c3c7210 */ /* 0x010fca0007ffe1ff */
[----:B-1----:R-:W-:Y:S01]  /*0ed0*/  IMAD R60, R5, R60, UR5 ;  /* 0x00000005053c7e24 */ /* 0x002fe2000f8e023c */
[----:B---3--:R-:W-:-:S05]  /*0ee0*/  IADD3 R58, PT, PT, -R58, RZ, RZ ;  /* 0x000000ff3a3a7210 */ /* 0x008fca0007ffe1ff */
[----:B--2---:R-:W-:Y:S01]  /*0ef0*/  IMAD R58, R3, R58, UR4 ;  /* 0x00000004033a7e24 */ /* 0x004fe2000f8e023a */
[----:B------:R-:W-:Y:S06]  /*0f00*/  @!P0 BRA `(.L_x_15) ;  /* 0x0000000000b88947 */ /* 0x000fec0003800000 */
[----:B------:R-:W1:Y:S01]  /*0f10*/  LDC.64 R4, c[0x0][0xb18] ;  /* 0x0002c600ff047b82 */ /* 0x000e620000000a00 */
[----:B------:R-:W-:-:S07]  /*0f20*/  ISETP.NE.AND P0, PT, R9, 0x1, PT ;  /* 0x000000010900780c */ /* 0x000fce0003f05270 */
[----:B------:R-:W2:Y:S08]  /*0f30*/  LDC R10, c[0x0][0xb0c] ;  /* 0x0002c300ff0a7b82 */ /* 0x000eb00000000800 */
[----:B------:R-:W3:Y:S08]  /*0f40*/  LDC R11, c[0x0][0x370] ;  /* 0x0000dc00ff0b7b82 */ /* 0x000ef00000000800 */
[----:B------:R-:W4:Y:S01]  /*0f50*/  LDC R12, c[0x0][0x374] ;  /* 0x0000dd00ff0c7b82 */ /* 0x000f220000000800 */
[----:B-1----:R-:W-:-:S07]  /*0f60*/  ISETP.NE.AND P1, PT, R4, 0x1, PT ;  /* 0x000000010400780c */ /* 0x002fce0003f25270 */
[----:B------:R-:W3:Y:S01]  /*0f70*/  LDC.64 R6, c[0x0][0xb10] ;  /* 0x0002c400ff067b82 */ /* 0x000ee20000000a00 */
[----:B--2---:R-:W-:-:S07]  /*0f80*/  ISETP.NE.AND P2, PT, R10, 0x1, PT ;  /* 0x000000010a00780c */ /* 0x004fce0003f45270 */
[----:B------:R-:W1:Y:S08]  /*0f90*/  LDC R8, c[0x0][0xb20] ;  /* 0x0002c800ff087b82 */ /* 0x000e700000000800 */
[----:B------:R-:W2:Y:S01]  /*0fa0*/  LDC.64 R2, c[0x0][0xb28] ;  /* 0x0002ca00ff027b82 */ /* 0x000ea20000000a00 */
[----:B----4-:R-:W-:-:S04]  /*0fb0*/  IMAD.HI.U32 R13, R12, R5, RZ ;  /* 0x000000050c0d7227 */ /* 0x010fc800078e00ff */
[----:B------:R-:W-:-:S04]  /*0fc0*/  IMAD.HI.U32 R5, R20, R5, RZ ;  /* 0x0000000514057227 */ /* 0x000fc800078e00ff */
[----:B---3--:R-:W-:-:S04]  /*0fd0*/  IMAD.HI.U32 R14, R11, R6, RZ ;  /* 0x000000060b0e7227 */ /* 0x008fc800078e00ff */
[C---:B------:R-:W-:Y:S01]  /*0fe0*/  IMAD.HI.U32 R16, R21.reuse, R6, RZ ;  /* 0x0000000615107227 */ /* 0x040fe200078e00ff */
[-C--:B------:R-:W-:Y:S02]  /*0ff0*/  @P2 SHF.R.U32.HI R11, RZ, R7.reuse, R14 ;  /* 0x00000007ff0b2219 */ /* 0x080fe4000001160e */
[-C--:B-1----:R-:W-:Y:S02]  /*1000*/  @P1 SHF.R.U32.HI R12, RZ, R8.reuse, R13 ;  /* 0x00000008ff0c1219 */ /* 0x082fe4000001160d */
[----:B------:R-:W-:Y:S02]  /*1010*/  SHF.R.U32.HI R5, RZ, R8, R5 ;  /* 0x00000008ff057219 */ /* 0x000fe40000011605 */
[----:B------:R-:W-:Y:S02]  /*1020*/  SHF.R.U32.HI R16, RZ, R7, R16 ;  /* 0x00000007ff107219 */ /* 0x000fe40000011610 */
[----:B------:R-:W-:Y:S01]  /*1030*/  SEL R5, R20, R5, !P1 ;  /* 0x0000000514057207 */ /* 0x000fe20004800000 */
[----:B--2---:R-:W-:Y:S01]  /*1040*/  IMAD.HI.U32 R14, R12, R2, RZ ;  /* 0x000000020c0e7227 */ /* 0x004fe200078e00ff */
[----:B------:R-:W-:-:S02]  /*1050*/  SEL R7, R21, R16, !P2 ;  /* 0x0000001015077207 */ /* 0x000fc40005000000 */
[----:B------:R-:W-:Y:S01]  /*1060*/  IADD3 R13, PT, PT, -R5, RZ, RZ ;  /* 0x000000ff050d7210 */ /* 0x000fe20007ffe1ff */
[----:B------:R-:W-:Y:S01]  /*1070*/  IMAD.HI.U32 R6, R11, R2, RZ ;  /* 0x000000020b067227 */ /* 0x000fe200078e00ff */
[----:B------:R-:W-:-:S03]  /*1080*/  @P0 SHF.R.U32.HI R12, RZ, R3, R14 ;  /* 0x00000003ff0c0219 */ /* 0x000fc6000001160e */
[----:B------:R-:W-:Y:S01]  /*1090*/  IMAD R13, R4, R13, R20 ;  /* 0x0000000d040d7224 */ /* 0x000fe200078e0214 */
[----:B------:R-:W-:Y:S01]  /*10a0*/  @P0 SHF.R.U32.HI R11, RZ, R3, R6 ;  /* 0x00000003ff0b0219 */ /* 0x000fe20000011606 */
[----:B------:R-:W-:-:S04]  /*10b0*/  IMAD R12, R12, R9, RZ ;  /* 0x000000090c0c7224 */ /* 0x000fc800078e02ff */
[----:B------:R-:W-:Y:S01]  /*10c0*/  IMAD R6, R11, R9, RZ ;  /* 0x000000090b067224 */ /* 0x000fe200078e02ff */
[----:B------:R-:W-:-:S04]  /*10d0*/  ISETP.GE.AND P1, PT, R5, R12, PT ;  /* 0x0000000c0500720c */ /* 0x000fc80003f26270 */
[----:B------:R-:W-:Y:S01]  /*10e0*/  ISETP.GE.OR P1, PT, R7, R6, P1 ;  /* 0x000000060700720c */ /* 0x000fe20000f26670 */
[----:B------:R-:W-:-:S05]  /*10f0*/  IMAD.HI.U32 R6, R5, R2, RZ ;  /* 0x0000000205067227 */ /* 0x000fca00078e00ff */
[----:B------:R-:W-:-:S04]  /*1100*/  SHF.R.U32.HI R6, RZ, R3, R6 ;  /* 0x00000003ff067219 */ /* 0x000fc80000011606 */
[----:B------:R-:W-:-:S03]  /*1110*/  SEL R6, R5, R6, !P0 ;  /* 0x0000000605067207 */ /* 0x000fc60004000000 */
[----:B------:R-:W-:Y:S01]  /*1120*/  @!P1 IMAD.HI.U32 R8, R7, R2, RZ ;  /* 0x0000000207089227 */ /* 0x000fe200078e00ff */
[----:B------:R-:W-:-:S04]  /*1130*/  IADD3 R2, PT, PT, -R6, RZ, RZ ;  /* 0x000000ff06027210 */ /* 0x000fc80007ffe1ff */
[----:B------:R-:W-:Y:S01]  /*1140*/  @!P1 SHF.R.U32.HI R8, RZ, R3, R8 ;  /* 0x00000003ff089219 */ /* 0x000fe20000011608 */
[----:B------:R-:W-:-:S03]  /*1150*/  IMAD R2, R9, R2, R5 ;  /* 0x0000000209027224 */ /* 0x000fc600078e0205 */
[----:B------:R-:W-:-:S05]  /*1160*/  @!P1 SEL R3, R7, R8, !P0 ;  /* 0x0000000807039207 */ /* 0x000fca0004000000 */
[--C-:B------:R-:W-:Y:S02]  /*1170*/  @!P1 IMAD.IADD R6, R6, 0x1, -R3.reuse ;  /* 0x0000000106069824 */ /* 0x100fe400078e0a03 */
[----:B------:R-:W-:Y:S01]  /*1180*/  @!P1 IMAD R3, R2, R11, R3 ;  /* 0x0000000b02039224 */ /* 0x000fe200078e0203 */
[----:B------:R-:W-:Y:S01]  /*1190*/  IADD3 R2, PT, PT, -R7, RZ, RZ ;  /* 0x000000ff07027210 */ /* 0x000fe20007ffe1ff */
[----:B------:R-:W-:Y:S02]  /*11a0*/  @!P1 IMAD R5, R6, R9, R7 ;  /* 0x0000000906059224 */ /* 0x000fe400078e0207 */
[----:B------:R-:W-:Y:S02]  /*11b0*/  @!P1 IMAD.MOV.U32 R7, RZ, RZ, R3 ;  /* 0x000000ffff079224 */ /* 0x000fe400078e0003 */
[----:B------:R-:W-:Y:S02]  /*11c0*/  IMAD R2, R10, R2, R21 ;  /* 0x000000020a027224 */ /* 0x000fe400078e0215 */
[----:B------:R-:W-:-:S02]  /*11d0*/  IMAD R20, R5, R4, R13 ;  /* 0x0000000405147224 */ /* 0x000fc400078e020d */
[----:B------:R-:W-:Y:S02]  /*11e0*/  IMAD R21, R7, R10, R2 ;  /* 0x0000000a07157224 */ /* 0x000fe400078e0202 */
.L_x_15:
[----:B------:R-:W1:Y:S01]  /*11f0*/  LDCU UR4, c[0x0][0xb30] ;  /* 0x00016600ff0477ac */ /* 0x000e620008000800 */
[----:B------:R-:W2:Y:S08]  /*1200*/  S2UR UR37, SR_CgaCtaId ;  /* 0x00000000002579c3 */ /* 0x000eb00000008800 */
[----:B------:R-:W3:Y:S01]  /*1210*/  LDC R26, c[0x0][0xb24] ;  /* 0x0002c900ff1a7b82 */ /* 0x000ee20000000800 */
[----:B-1----:R-:W-:-:S09]  /*1220*/  UISETP.NE.AND UP1, UPT, UR4, 0x1, UPT ;  /* 0x000000010400788c */ /* 0x002fd2000bf25270 */
[----:B--2---:R-:W-:Y:S05]  /*1230*/  BRA.U UP1, `(.L_x_16) ;  /* 0x0000000101407547 */ /* 0x004fea000b800000 */
[----:B------:R-:W1:Y:S08]  /*1240*/  LDC.64 R4, c[0x0][0xb10] ;  /* 0x0002c400ff047b82 */ /* 0x000e700000000a00 */
[----:B------:R-:W2:Y:S08]  /*1250*/  LDC.64 R2, c[0x0][0xb18] ;  /* 0x0002c600ff027b82 */ /* 0x000eb00000000a00 */
[----:B------:R-:W4:Y:S08]  /*1260*/  LDC R6, c[0x0][0xb20] ;  /* 0x0002c800ff067b82 */ /* 0x000f300000000800 */
[----:B------:R-:W3:Y:S01]  /*1270*/  LDC R8, c[0x0][0xb0c] ;  /* 0x0002c300ff087b82 */ /* 0x000ee20000000800 */
[----:B-1----:R-:W-:-:S05]  /*1280*/  IMAD.HI.U32 R4, R21, R4, RZ ;  /* 0x0000000415047227 */ /* 0x002fca00078e00ff */
[----:B------:R-:W-:Y:S01]  /*1290*/  SHF.R.U32.HI R4, RZ, R5, R4 ;  /* 0x00000005ff047219 */ /* 0x000fe20000011604 */
[----:B--2---:R-:W-:Y:S01]  /*12a0*/  IMAD.HI.U32 R3, R20, R3, RZ ;  /* 0x0000000314037227 */ /* 0x004fe200078e00ff */
[----:B------:R-:W-:-:S04]  /*12b0*/  ISETP.NE.AND P0, PT, R2, 0x1, PT ;  /* 0x000000010200780c */ /* 0x000fc80003f05270 */
[----:B----4-:R-:W-:-:S04]  /*12c0*/  SHF.R.U32.HI R3, RZ, R6, R3 ;  /* 0x00000006ff037219 */ /* 0x010fc80000011603 */
[----:B------:R-:W-:Y:S02]  /*12d0*/  SEL R3, R20, R3, !P0 ;  /* 0x0000000314037207 */ /* 0x000fe40004000000 */
[----:B---3--:R-:W-:-:S04]  /*12e0*/  ISETP.NE.AND P1, PT, R8, 0x1, PT ;  /* 0x000000010800780c */ /* 0x008fc80003f25270 */
[----:B------:R-:W-:-:S05]  /*12f0*/  SEL R4, R21, R4, !P1 ;  /* 0x0000000415047207 */ /* 0x000fca0004800000 */
[----:B------:R-:W-:Y:S02]  /*1300*/  IMAD.IADD R5, R3, 0x1, -R4 ;  /* 0x0000000103057824 */ /* 0x000fe400078e0a04 */
[----:B------:R-:W-:Y:S02]  /*1310*/  IMAD.IADD R3, R4, 0x1, -R3 ;  /* 0x0000000104037824 */ /* 0x000fe400078e0a03 */
[----:B------:R-:W-:Y:S02]  /*1320*/  IMAD R21, R5, R8, R21 ;  /* 0x0000000805157224 */ /* 0x000fe400078e0215 */
[----:B------:R-:W-:-:S07]  /*1330*/  IMAD R20, R3, R2, R20 ;  /* 0x0000000203147224 */ /* 0x000fce00078e0214 */
.L_x_16:
[----:B------:R-:W-:Y:S01]  /*1340*/  BAR.SYNC.DEFER_BLOCKING 0x0 ;  /* 0x0000000000007b1d */ /* 0x000fe20000010000 */
[----:B------:R-:W-:Y:S01]  /*1350*/  UISETP.NE.AND UP1, UPT, UR8, 0x2, UPT ;  /* 0x000000020800788c */ /* 0x000fe2000bf25270 */
[----:B------:R-:W-:Y:S02]  /*1360*/  ISETP.NE.OR P5, PT, R0, 0x2, !P5 ;  /* 0x000000020000780c */ /* 0x000fe40006fa5670 */
[----:B------:R-:W-:-:S06]  /*1370*/  LOP3.LUT R2, R72, 0x1f, RZ, 0xc0, !PT ;  /* 0x0000001f48027812 */ /* 0x000fcc00078ec0ff */
[----:B------:R-:W-:Y:S05]  /*1380*/  BRA.U UP1, `(.L_x_17) ;  /* 0x00000011013c7547 */ /* 0x000fea000b800000 */
[----:B------:R-:W1:Y:S01]  /*1390*/  LDCU UR13, c[0x0][0x38c] ;  /* 0x00007180ff0d77ac */ /* 0x000e620008000800 */
[----:B------:R-:W2:Y:S01]  /*13a0*/  LDC R9, c[0x0][0x370] ;  /* 0x0000dc00ff097b82 */ /* 0x000ea20000000800 */
[----:B------:R-:W-:Y:S01]  /*13b0*/  PLOP3.LUT P1, PT, PT, PT, UP2, 0x80, 0x8 ;  /* 0x000000000008781c */ /* 0x000fe20003f2f028 */
[----:B------:R-:W-:Y:S01]  /*13c0*/  HFMA2 R12, -RZ, RZ, 0, 0 ;  /* 0x00000000ff0c7431 */ /* 0x000fe200000001ff */
[----:B------:R-:W-:Y:S01]  /*13d0*/  ISETP.EQ.OR P4, PT, R2, RZ, P5 ;  /* 0x000000ff0200720c */ /* 0x000fe20002f82670 */
[----:B------:R-:W-:Y:S01]  /*13e0*/  IMAD.MOV.U32 R15, RZ, RZ, 0x1 ;  /* 0x00000001ff0f7424 */ /* 0x000fe200078e00ff */
[----:B------:R-:W-:Y:S01]  /*13f0*/  PLOP3.LUT P1, PT, P1, PT, PT, 0x8, 0x80 ;  /* 0x000000000080781c */ /* 0x000fe20000f2e170 */
[----:B------:R-:W-:Y:S01]  /*1400*/  IMAD.MOV.U32 R14, RZ, RZ, RZ ;  /* 0x000000ffff0e7224 */ /* 0x000fe200078e00ff */
[----:B------:R-:W-:Y:S01]  /*1410*/  MOV R8, 0x1 ;  /* 0x0000000100087802 */ /* 0x000fe20000000f00 */
[----:B------:R-:W4:Y:S01]  /*1420*/  LDC R0, c[0x0][0x374] ;  /* 0x0000dd00ff007b82 */ /* 0x000f220000000800 */
[----:B------:R-:W-:Y:S01]  /*1430*/  IMAD.MOV.U32 R10, RZ, RZ, RZ ;  /* 0x000000ffff0a7224 */ /* 0x000fe200078e00ff */
[----:B------:R-:W2:Y:S01]  /*1440*/  LDCU.64 UR22, c[0x0][0x348] ;  /* 0x00006900ff1677ac */ /* 0x000ea20008000a00 */
[----:B------:R-:W-:Y:S01]  /*1450*/  UMOV UR6, URZ ;  /* 0x000000ff00067c82 */ /* 0x000fe20008000000 */
[----:B-1----:R-:W-:-:S04]  /*1460*/  UIADD3 UR5, UPT, UPT, UR13, 0x3f, URZ ;  /* 0x0000003f0d057890 */ /* 0x002fc8000fffe0ff */
[----:B------:R-:W-:-:S04]  /*1470*/  USHF.R.S32.HI UR4, URZ, 0x1f, UR5 ;  /* 0x0000001fff047899 */ /* 0x000fc80008011405 */
[----:B------:R-:W-:-:S04]  /*1480*/  ULEA.HI UR4, UR4, UR5, URZ, 0x6 ;  /* 0x0000000504047291 */ /* 0x000fc8000f8f30ff */
[----:B------:R-:W-:Y:S02]  /*1490*/  USHF.R.S32.HI UR15, URZ, 0x6, UR4 ;  /* 0x00000006ff0f7899 */ /* 0x000fe40008011404 */
[----:B------:R-:W-:Y:S02]  /*14a0*/  UIADD3 UR4, UPT, UPT, UR13, -0x1, URZ ;  /* 0xffffffff0d047890 */ /* 0x000fe4000fffe0ff */
[----:B------:R-:W-:Y:S02]  /*14b0*/  UISETP.LT.U32.AND UP0, UPT, UR15, 0x3, UPT ;  /* 0x000000030f00788c */ /* 0x000fe4000bf01070 */
[----:B------:R-:W-:Y:S02]  /*14c0*/  UISETP.GE.U32.AND UP1, UPT, UR4, -0x7f, UPT ;  /* 0xffffff810400788c */ /* 0x000fe4000bf26070 */
[----:B------:R-:W-:Y:S02]  /*14d0*/  USEL UR14, UR15, 0x3, UP0 ;  /* 0x000000030f0e7887 */ /* 0x000fe40008000000 */
[----:B------:R-:W-:-:S02]  /*14e0*/  UIADD3 UR13, UPT, UPT, UR13, 0x7e, URZ ;  /* 0x0000007e0d0d7890 */ /* 0x000fc4000fffe0ff */
[----:B------:R-:W-:Y:S02]  /*14f0*/  UIADD3 UR5, UPT, UPT, UR14, -0x1, URZ ;  /* 0xffffffff0e057890 */ /* 0x000fe4000fffe0ff */
[----:B------:R-:W-:-:S03]  /*1500*/  UIADD3 UR7, UPT, UPT, UR15, -UR14, URZ ;  /* 0x8000000e0f077290 */ /* 0x000fc6000fffe0ff */
[----:B------:R-:W-:-:S04]  /*1510*/  @UP1 UIADD3 UR5, UPT, UPT, UR14, URZ, URZ ;  /* 0x000000ff0e051290 */ /* 0x000fc8000fffe0ff */
[----:B--2---:R-:W-:-:S12]  /*1520*/  UIADD3 UR5, UPT, UPT, UR5, 0x1, URZ ;  /* 0x0000000105057890 */ /* 0x004fd8000fffe0ff */
.L_x_35:
[----:B------:R-:W-:Y:S01]  /*1530*/  UISETP.NE.AND UP0, UPT, UR37, URZ, UPT ;  /* 0x000000ff2500728c */ /* 0x000fe2000bf05270 */
[----:B------:R-:W1:Y:S08]  /*1540*/  S2UR UR37, SR_CgaCtaId ;  /* 0x00000000002579c3 */ /* 0x000e700000008800 */
[----:B------:R-:W-:Y:S05]  /*1550*/  BRA.U UP0, `(.L_x_18) ;  /* 0x0000000100347547 */ /* 0x000fea000b800000 */
[----:B------:R-:W2:Y:S01]  /*1560*/  S2R R2, SR_CgaCtaId ;  /* 0x0000000000027919 */ /* 0x000ea20000008800 */
[----:B------:R-:W-:-:S04]  /*1570*/  MOV R3, 0x400 ;  /* 0x0000040000037802 */ /* 0x000fc80000000f00 */
[----:B--2---:R-:W-:Y:S02]  /*1580*/  LEA R3, R2, R3, 0x18 ;  /* 0x0000000302037211 */ /* 0x004fe400078ec0ff */
[----:B------:R-:W-:-:S03]  /*1590*/  SHF.L.U32 R2, R8, 0x1f, RZ ;  /* 0x0000001f08027819 */ /* 0x000fc600000006ff */
[----:B------:R-:W-:-:S04]  /*15a0*/  IMAD R3, R10, 0x8, R3 ;  /* 0x000000080a037824 */ /* 0x000fc800078e0203 */
[----:B------:R-:W2:Y:S02]  /*15b0*/  SYNCS.PHASECHK.TRANS64.TRYWAIT P0, [R3+URZ+0xf0], R2 ;  /* 0x0000f002030075a7 */ /* 0x000ea400080011ff */
[----:B--2---:R-:W-:Y:S05]  /*15c0*/  @!P0 BRA `(.L_x_19) ;  /* 0x0000006400f88947 */ /* 0x004fea0003800000 */
.L_x_130:
[----:B------:R-:W-:Y:S01]  /*15d0*/  VIADD R10, R10, 0x1 ;  /* 0x000000010a0a7836 */ /* 0x000fe20000000000 */
[----:B------:R2:W-:Y:S04]  /*15e0*/  SYNCS.ARRIVE.TRANS64.A1T0 RZ, [R3+URZ+0xe0], RZ ;  /* 0x0000e0ff03ff79a7 */ /* 0x0005e800081000ff */
[----:B------:R-:W-:-:S04]  /*15f0*/  ISETP.NE.AND P0, PT, R10, 0x2, PT ;  /* 0x000000020a00780c */ /* 0x000fc80003f05270 */
[----:B------:R-:W-:Y:S02]  /*1600*/  SEL R10, R10, RZ, P0 ;  /* 0x000000ff0a0a7207 */ /* 0x000fe40000000000 */
[----:B--2---:R-:W-:-:S04]  /*1610*/  SEL R3, RZ, 0x1, P0 ;  /* 0x00000001ff037807 */ /* 0x004fc80000000000 */
[----:B------:R-:W-:-:S07]  /*1620*/  LOP3.LUT R8, R8, R3, RZ, 0x3c, !PT ;  /* 0x0000000308087212 */ /* 0x000fce00078e3cff */
.L_x_18:
[----:B------:R-:W-:Y:S01]  /*1630*/  UMOV UR4, 0x400 ;  /* 0x0000040000047882 */ /* 0x000fe20000000000 */
[----:B------:R-:W-:Y:S01]  /*1640*/  SHF.L.U32 R2, R15, 0x1f, RZ ;  /* 0x0000001f0f027819 */ /* 0x000fe200000006ff */
[----:B-1----:R-:W-:Y:S01]  /*1650*/  ULEA UR4, UR37, UR4, 0x18 ;  /* 0x0000000425047291 */ /* 0x002fe2000f8ec0ff */
[----:B------:R-:W-:Y:S01]  /*1660*/  R2UR UR35, R21 ;  /* 0x00000000152372ca */ /* 0x000fe200000e0000 */
[----:B------:R-:W-:Y:S01]  /*1670*/  UISETP.GE.U32.AND UP0, UPT, UR13, 0x7f, UPT ;  /* 0x0000007f0d00788c */ /* 0x000fe2000bf06070 */
[----:B------:R-:W-:Y:S01]  /*1680*/  R2UR UR11, R20 ;  /* 0x00000000140b72ca */ /* 0x000fe200000e0000 */
[----:B------:R-:W-:Y:S01]  /*1690*/  ULEA UR8, UR6, UR4, 0x3 ;  /* 0x0000000406087291 */ /* 0x000fe2000f8e18ff */
[----:B------:R-:W-:-:S08]  /*16a0*/  UMOV UR24, URZ ;  /* 0x000000ff00187c82 */ /* 0x000fd00008000000 */
[----:B------:R1:W2:Y:S01]  /*16b0*/  SYNCS.PHASECHK.TRANS64.TRYWAIT P0, [UR8+0x18], R2 ;  /* 0x00001802ff0075a7 */ /* 0x0002a20008001108 */
[----:B------:R-:W-:Y:S02]  /*16c0*/  USHF.L.U32 UR35, UR35, 0x6, URZ ;  /* 0x0000000623237899 */ /* 0x000fe400080006ff */
[----:B------:R-:W-:Y:S01]  /*16d0*/  USHF.L.U32 UR11, UR11, 0x7, URZ ;  /* 0x000000070b0b7899 */ /* 0x000fe200080006ff */
[----:B------:R-:W-:Y:S11]  /*16e0*/  BRA.U !UP0, `(.L_x_20) ;  /* 0x0000000108a87547 */ /* 0x000ff6000b800000 */
[----:B------:R-:W-:Y:S01]  /*16f0*/  UMOV UR16, URZ ;  /* 0x000000ff00107c82 */ /* 0x000fe20008000000 */
[----:B------:R-:W-:-:S05]  /*1700*/  UMOV UR17, UR6 ;  /* 0x0000000600117c82 */ /* 0x000fca0008000000 */
.L_x_25:
[----:B-1----:R-:W-:Y:S01]  /*1710*/  ULEA UR33, UR17, UR4, 0x3 ;  /* 0x0000000411217291 */ /* 0x002fe2000f8e18ff */
[----:B--2---:R-:W-:Y:S01]  /*1720*/  @!P5 MOV R3, 0x6000 ;  /* 0x000060000003d802 */ /* 0x004fe20000000f00 */
[----:B--2---:R-:W-:Y:S10]  /*1730*/  @P0 BRA `(.L_x_21) ;  /* 0x00000000000c0947 */ /* 0x004ff40003800000 */
[----:B------:R-:W-:-:S04]  /*1740*/  SHF.L.U32 R5, R15, 0x1f, RZ ;  /* 0x0000001f0f057819 */ /* 0x000fc800000006ff */
[----:B------:R-:W2:Y:S02]  /*1750*/  SYNCS.PHASECHK.TRANS64.TRYWAIT P0, [UR33+0x18], R5 ;  /* 0x00001805ff0075a7 */ /* 0x000ea40008001121 */
[----:B--2---:R-:W-:Y:S05]  /*1760*/  @!P0 BRA `(.L_x_22) ;  /* 0x0000006400a48947 */ /* 0x004fea0003800000 */
.L_x_21:
[----:B------:R2:W-:Y:S01]  /*1770*/  @!P5 SYNCS.ARRIVE.TRANS64 RZ, [UR33], R3 ;  /* 0x00000003ffffd9a7 */ /* 0x0005e20008000021 */
[----:B------:R-:W-:Y:S04]  /*1780*/  BSSY.RECONVERGENT B0, `(.L_x_23) ;  /* 0x0000003000007945 */ /* 0x000fe80003800200 */
[----:B------:R-:W-:Y:S05]  /*1790*/  @P4 BRA `(.L_x_24) ;  /* 0x0000000000044947 */ /* 0x000fea0003800000 */
[----:B------:R-:W-:Y:S05]  /*17a0*/  BPT.TRAP 0x1 ;  /* 0x000000040000795c */ /* 0x000fea0000300000 */
.L_x_24:
[----:B------:R-:W-:Y:S05]  /*17b0*/  BSYNC.RECONVERGENT B0 ;  /* 0x0000000000007941 */ /* 0x000fea0003800200 */
.L_x_23:
[----:B------:R-:W-:Y:S02]  /*17c0*/  UIADD3 UR6, UPT, UPT, UR17, 0x1, URZ ;  /* 0x0000000111067890 */ /* 0x000fe4000fffe0ff */
[----:B------:R-:W-:Y:S02]  /*17d0*/  ULEA UR32, UR17, UR4, 0xd ;  /* 0x0000000411207291 */ /* 0x000fe4000f8e68ff */
[----:B------:R-:W-:Y:S02]  /*17e0*/  UISETP.NE.AND UP0, UPT, UR6, 0x3, UPT ;  /* 0x000000030600788c */ /* 0x000fe4000bf05270 */
[----:B------:R-:W-:Y:S02]  /*17f0*/  UIADD3 UR26, UP1, UPT, UR22, 0x80, URZ ;  /* 0x00000080161a7890 */ /* 0x000fe4000ff3e0ff */
[----:B------:R-:W-:Y:S02]  /*1800*/  USEL UR9, URZ, 0x1, UP0 ;  /* 0x00000001ff097887 */ /* 0x000fe40008000000 */
[----:B------:R-:W-:-:S02]  /*1810*/  USEL UR6, UR6, URZ, UP0 ;  /* 0x000000ff06067287 */ /* 0x000fc40008000000 */
[----:B------:R-:W-:Y:S02]  /*1820*/  UIADD3 UR20, UP0, UPT, UR22, 0x180, URZ ;  /* 0x0000018016147890 */ /* 0x000fe4000ff1e0ff */
[----:B------:R-:W-:Y:S01]  /*1830*/  ULEA UR8, UR6, UR4, 0x3 ;  /* 0x0000000406087291 */ /* 0x000fe2000f8e18ff */
[----:B------:R-:W-:Y:S01]  /*1840*/  LOP3.LUT R15, R15, UR9, RZ, 0x3c, !PT ;  /* 0x000000090f0f7c12 */ /* 0x000fe2000f8e3cff */
[----:B------:R-:W-:Y:S02]  /*1850*/  USHF.L.U32 UR34, UR16, 0x6, URZ ;  /* 0x0000000610227899 */ /* 0x000fe400080006ff */
[----:B------:R-:W-:Y:S01]  /*1860*/  UIADD3.X UR27, UPT, UPT, URZ, UR23, URZ, UP1, !UPT ;  /* 0x00000017ff1b7290 */ /* 0x000fe20008ffe4ff */
[----:B-1----:R-:W-:Y:S01]  /*1870*/  SHF.L.U32 R2, R15, 0x1f, RZ ;  /* 0x0000001f0f027819 */ /* 0x002fe200000006ff */
[----:B------:R-:W-:Y:S02]  /*1880*/  UIADD3 UR32, UPT, UPT, UR32, 0x4400, URZ ;  /* 0x0000440020207890 */ /* 0x000fe4000fffe0ff */
[----:B------:R-:W-:Y:S01]  /*1890*/  UIADD3.X UR21, UPT, UPT, URZ, UR23, URZ, UP0, !UPT ;  /* 0x00000017ff157290 */ /* 0x000fe200087fe4ff */
[----:B------:R1:W1:Y:S01]  /*18a0*/  SYNCS.PHASECHK.TRANS64.TRYWAIT P0, [UR8+0x18], R2 ;  /* 0x00001802ff0075a7 */ /* 0x0002620008001108 */
[----:B------:R-:W-:Y:S01]  /*18b0*/  ULEA UR8, UR17, UR4, 0xe ;  /* 0x0000000411087291 */ /* 0x000fe2000f8e70ff */
[----:B------:R-:W-:Y:S01]  /*18c0*/  UMOV UR18, 0x0 ;  /* 0x0000000000127882 */ /* 0x000fe20000000000 */
[----:B------:R-:W-:-:S02]  /*18d0*/  UMOV UR19, 0x10000000 ;  /* 0x1000000000137882 */ /* 0x000fc40000000000 */
[----:B------:R-:W-:Y:S01]  /*18e0*/  UIADD3 UR8, UPT, UPT, UR8, 0xa400, URZ ;  /* 0x0000a40008087890 */ /* 0x000fe2000fffe0ff */
[----:B------:R1:W-:Y:S01]  /*18f0*/  UTMALDG.3D [UR32], [UR26], desc[UR18] ;  /* 0x000012201a0075b4 */ /* 0x0003e20008011000 */
[----:B------:R-:W-:Y:S01]  /*1900*/  UMOV UR12, UR36 ;  /* 0x00000024000c7c82 */ /* 0x000fe20008000000 */
[----:B------:R-:W-:Y:S01]  /*1910*/  UMOV UR9, UR33 ;  /* 0x0000002100097c82 */ /* 0x000fe20008000000 */
[----:B------:R-:W-:Y:S01]  /*1920*/  UMOV UR10, UR34 ;  /* 0x00000022000a7c82 */ /* 0x000fe20008000000 */
[----:B------:R-:W-:Y:S01]  /*1930*/  UIADD3 UR16, UPT, UPT, UR16, 0x1, URZ ;  /* 0x0000000110107890 */ /* 0x000fe2000fffe0ff */
[----:B------:R-:W-:Y:S01]  /*1940*/  UMOV UR24, UR5 ;  /* 0x0000000500187c82 */ /* 0x000fe20008000000 */
[----:B------:R-:W-:Y:S02]  /*1950*/  UMOV UR17, UR6 ;  /* 0x0000000600117c82 */ /* 0x000fe40008000000 */
[----:B------:R1:W-:Y:S01]  /*1960*/  UTMALDG.3D [UR8], [UR20], desc[UR18] ;  /* 0x00001208140075b4 */ /* 0x0003e20008011000 */
[----:B------:R-:W-:-:S09]  /*1970*/  UISETP.NE.AND UP0, UPT, UR16, UR5, UPT ;  /* 0x000000051000728c */ /* 0x000fd2000bf05270 */
[----:B------:R-:W-:Y:S05]  /*1980*/  BRA.U UP0, `(.L_x_25) ;  /* 0xfffffffd00607547 */ /* 0x000fea000b83ffff */
.L_x_20:
[----:B-1----:R-:W-:Y:S01]  /*1990*/  ULEA UR8, UR6, UR4, 0x3 ;  /* 0x0000000406087291 */ /* 0x002fe2000f8e18ff */
[----:B------:R-:W-:Y:S01]  /*19a0*/  SHF.L.U32 R2, R15, 0x1f, RZ ;  /* 0x0000001f0f027819 */ /* 0x000fe200000006ff */
[----:B------:R-:W-:Y:S01]  /*19b0*/  @!P1 SYNCS.ARRIVE.TRANS64.A1T0 RZ, [UR4+0x78], RZ ;  /* 0x000078ffffff99a7 */ /* 0x000fe20008100004 */
[----:B------:R-:W-:-:S06]  /*19c0*/  UISETP.GT.AND UP0, UPT, UR15, UR14, UPT ;  /* 0x0000000e0f00728c */ /* 0x000fcc000bf04270 */
[----:B--2---:R1:W2:Y:S03]  /*19d0*/  SYNCS.PHASECHK.TRANS64.TRYWAIT P0, [UR8+0x18], R2 ;  /* 0x00001802ff0075a7 */ /* 0x0042a60008001108 */
[----:B------:R-:W-:Y:S05]  /*19e0*/  BRA.U !UP0, `(.L_x_26) ;  /* 0x0000000108ac7547 */ /* 0x000fea000b800000 */
[----:B------:R-:W-:Y:S01]  /*19f0*/  UIADD3 UR21, UPT, UPT, UR7, UR24, URZ ;  /* 0x0000001807157290 */ /* 0x000fe2000fffe0ff */
[----:B------:R-:W-:-:S11]  /*1a00*/  UMOV UR25, UR6 ;  /* 0x0000000600197c82 */ /* 0x000fd60008000000 */
.L_x_31:
[----:B-1----:R-:W-:Y:S01]  /*1a10*/  ULEA UR17, UR25, UR4, 0x3 ;  /* 0x0000000419117291 */ /* 0x002fe2000f8e18ff */
[----:B--2---:R-:W-:Y:S01]  /*1a20*/  @!P5 MOV R3, 0x6000 ;  /* 0x000060000003d802 */ /* 0x004fe20000000f00 */
[----:B--2---:R-:W-:Y:S10]  /*1a30*/  @P0 BRA `(.L_x_27) ;  /* 0x00000000000c0947 */ /* 0x004ff40003800000 */
[----:B------:R-:W-:-:S04]  /*1a40*/  SHF.L.U32 R5, R15, 0x1f, RZ ;  /* 0x0000001f0f057819 */ /* 0x000fc800000006ff */
[----:B------:R-:W2:Y:S02]  /*1a50*/  SYNCS.PHASECHK.TRANS64.TRYWAIT P0, [UR17+0x18], R5 ;  /* 0x00001805ff0075a7 */ /* 0x000ea40008001111 */
[----:B--2---:R-:W-:Y:S05]  /*1a60*/  @!P0 BRA `(.L_x_28) ;  /* 0x0000006000fc8947 */ /* 0x004fea0003800000 */
.L_x_27:
[----:B------:R2:W-:Y:S01]  /*1a70*/  @!P5 SYNCS.ARRIVE.TRANS64 RZ, [UR17], R3 ;  /* 0x00000003ffffd9a7 */ /* 0x0005e20008000011 */
[----:B------:R-:W-:Y:S04]  /*1a80*/  BSSY.RECONVERGENT B0, `(.L_x_29) ;  /* 0x0000003000007945 */ /* 0x000fe80003800200 */
[----:B------:R-:W-:Y:S05]  /*1a90*/  @P4 BRA `(.L_x_30) ;  /* 0x0000000000044947 */ /* 0x000fea0003800000 */
[----:B------:R-:W-:Y:S05]  /*1aa0*/  BPT.TRAP 0x1 ;  /* 0x000000040000795c */ /* 0x000fea0000300000 */
.L_x_30:
[----:B------:R-:W-:Y:S05]  /*1ab0*/  BSYNC.RECONVERGENT B0 ;  /* 0x0000000000007941 */ /* 0x000fea0003800200 */
.L_x_29:
        /* <DEDUP_REMOVED lines=10> */
[----:B------:R-:W-:Y:S01]  /*1b60*/  UIADD3 UR16, UPT, UPT, UR16, 0x4400, URZ ;  /* 0x0000440010107890 */ /* 0x000fe2000fffe0ff */
[----:B-1----:R-:W-:Y:S01]  /*1b70*/  SHF.L.U32 R2, R15, 0x1f, RZ ;  /* 0x0000001f0f027819 */ /* 0x002fe200000006ff */
[----:B------:R-:W-:Y:S02]  /*1b80*/  UIADD3.X UR31, UPT, UPT, URZ, UR23, URZ, UP1, !UPT ;  /* 0x00000017ff1f7290 */ /* 0x000fe40008ffe4ff */
[----:B------:R-:W-:Y:S01]  /*1b90*/  UIADD3.X UR29, UPT, UPT, URZ, UR23, URZ, UP0, !UPT ;  /* 0x00000017ff1d7290 */ /* 0x000fe200087fe4ff */
[----:B------:R1:W1:Y:S01]  /*1ba0*/  SYNCS.PHASECHK.TRANS64.TRYWAIT P0, [UR8+0x18], R2 ;  /* 0x00001802ff0075a7 */ /* 0x0002620008001108 */
[----:B------:R-:W-:Y:S01]  /*1bb0*/  ULEA UR8, UR25, UR4, 0xe ;  /* 0x0000000419087291 */ /* 0x000fe2000f8e70ff */
[----:B------:R-:W-:Y:S01]  /*1bc0*/  UMOV UR26, 0x0 ;  /* 0x00000000001a7882 */ /* 0x000fe20000000000 */
[----:B------:R-:W-:-:S02]  /*1bd0*/  UMOV UR27, 0x10000000 ;  /* 0x10000000001b7882 */ /* 0x000fc40000000000 */
[----:B------:R-:W-:Y:S01]  /*1be0*/  UIADD3 UR8, UPT, UPT, UR8, 0xa400, URZ ;  /* 0x0000a40008087890 */ /* 0x000fe2000fffe0ff */
[----:B------:R-:W-:Y:S01]  /*1bf0*/  UMOV UR19, UR35 ;  /* 0x0000002300137c82 */ /* 0x000fe20008000000 */
[----:B------:R-:W-:Y:S01]  /*1c00*/  UMOV UR20, UR36 ;  /* 0x0000002400147c82 */ /* 0x000fe20008000000 */
[----:B------:R-:W-:Y:S01]  /*1c10*/  UMOV UR12, UR36 ;  /* 0x00000024000c7c82 */ /* 0x000fe20008000000 */
[----:B------:R-:W-:Y:S01]  /*1c20*/  UMOV UR9, UR17 ;  /* 0x0000001100097c82 */ /* 0x000fe20008000000 */
[----:B------:R-:W-:Y:S01]  /*1c30*/  UMOV UR10, UR18 ;  /* 0x00000012000a7c82 */ /* 0x000fe20008000000 */
[----:B------:R1:W-:Y:S01]  /*1c40*/  UTMALDG.3D [UR16], [UR30], desc[UR26] ;  /* 0x00001a101e0075b4 */ /* 0x0003e20008011000 */
[----:B------:R-:W-:Y:S01]  /*1c50*/  UIADD3 UR24, UPT, UPT, UR24, 0x1, URZ ;  /* 0x0000000118187890 */ /* 0x000fe2000fffe0ff */
[----:B------:R-:W-:-:S03]  /*1c60*/  UMOV UR25, UR6 ;  /* 0x0000000600197c82 */ /* 0x000fc60008000000 */
[----:B------:R-:W-:Y:S01]  /*1c70*/  UISETP.NE.AND UP0, UPT, UR24, UR21, UPT ;  /* 0x000000151800728c */ /* 0x000fe2000bf05270 */
[----:B------:R1:W-:Y:S08]  /*1c80*/  UTMALDG.3D [UR8], [UR28], desc[UR26] ;  /* 0x00001a081c0075b4 */ /* 0x0003f00008011000 */
[----:B------:R-:W-:Y:S05]  /*1c90*/  BRA.U UP0, `(.L_x_31) ;  /* 0xfffffffd005c7547 */ /* 0x000fea000b83ffff */
.L_x_26:
[----:B-1----:R-:W-:Y:S01]  /*1ca0*/  LEA R2, R14, UR4, 0x3 ;  /* 0x000000040e027c11 */ /* 0x002fe2000f8e18ff */
[----:B------:R-:W-:Y:S01]  /*1cb0*/  NOP ;  /* 0x0000000000007918 */ /* 0x000fe20000000000 */
[----:B--2---:R-:W-:Y:S02]  /*1cc0*/  SHF.L.U32 R3, R12, 0x1f, RZ ;  /* 0x0000001f0c037819 */ /* 0x004fe400000006ff */
[----:B------:R-:W-:Y:S02]  /*1cd0*/  LEA R4, R14, UR4, 0x4 ;  /* 0x000000040e047c11 */ /* 0x000fe4000f8e20ff */
[----:B------:R-:W1:Y:S02]  /*1ce0*/  SYNCS.PHASECHK.TRANS64.TRYWAIT P0, [R2+URZ+0x80], R3 ;  /* 0x00008003020075a7 */ /* 0x000e6400080011ff */
[----:B-1----:R-:W-:Y:S05]  /*1cf0*/  @!P0 BRA `(.L_x_32) ;  /* 0x0000006000708947 */ /* 0x002fea0003800000 */
.L_x_133:
[----:B------:R-:W2:Y:S01]  /*1d00*/  LDS.128 R4, [R4+0x110] ;  /* 0x0001100004047984 */ /* 0x000ea20000000c00 */
[----:B---3--:R-:W-:Y:S01]  /*1d10*/  ISETP.GE.AND P0, PT, R26, 0x1, PT ;  /* 0x000000011a00780c */ /* 0x008fe20003f06270 */
[----:B-1----:R-:W-:Y:S01]  /*1d20*/  VIADD R2, R2, 0x90 ;  /* 0x0000009002027836 */ /* 0x002fe20000000000 */
[----:B------:R-:W-:Y:S01]  /*1d30*/  @!PT LDS RZ, [RZ] ;  /* 0x00000000fffff984 */ /* 0x000fe20000000800 */
[----:B------:R-:W-:Y:S01]  /*1d40*/  @!PT LDS RZ, [RZ] ;  /* 0x00000000fffff984 */ /* 0x000fe20000000800 */
[----:B------:R-:W-:Y:S01]  /*1d50*/  @!PT LDS RZ, [RZ] ;  /* 0x00000000fffff984 */ /* 0x000fe20000000800 */
[----:B------:R-:W-:Y:S01]  /*1d60*/  @!PT LDS RZ, [RZ] ;  /* 0x00000000fffff984 */ /* 0x000fe20000000800 */
[----:B------:R1:W-:Y:S06]  /*1d70*/  MEMBAR.ALL.CTA ;  /* 0x0000000000007992 */ /* 0x0003ec0000008000 */
[----:B-1----:R-:W1:Y:S01]  /*1d80*/  FENCE.VIEW.ASYNC.S ;  /* 0x00000000000073c6 */ /* 0x002e620000000000 */
[----:B------:R-:W-:-:S04]  /*1d90*/  PRMT R2, RZ, 0x654, R2 ;  /* 0x00000654ff027816 */ /* 0x000fc80000000002 */
[----:B-1----:R1:W-:Y:S01]  /*1da0*/  SYNCS.ARRIVE.TRANS64.RED.A1T0 RZ, [R2+URZ], RZ ;  /* 0x000000ff02ff79a7 */ /* 0x0023e200081004ff */
[----:B--2---:R-:W-:-:S13]  /*1db0*/  LOP3.LUT P2, RZ, R6, 0x1, RZ, 0xc0, !PT ;  /* 0x0000000106ff7812 */ /* 0x004fda000784c0ff */
[----:B------:R-:W-:Y:S01]  /*1dc0*/  @P2 SHF.R.U32.HI R3, RZ, 0x10, R5 ;  /* 0x00000010ff032819 */ /* 0x000fe20000011605 */
[----:B------:R-:W-:Y:S01]  /*1dd0*/  VOTEU.ANY UP0, P2 ;  /* 0x0000000000ff7886 */ /* 0x000fe20001000100 */
[----:B------:R-:W-:Y:S02]  /*1de0*/  @P2 MOV R13, R4 ;  /* 0x00000004000d2202 */ /* 0x000fe40000000f00 */
[----:B------:R-:W-:Y:S02]  /*1df0*/  @P2 R2UR.BROADCAST UR8, R3 ;  /* 0x00000000030822ca */ /* 0x000fe400008e0000 */
[----:B------:R-:W-:-:S11]  /*1e00*/  @P2 LOP3.LUT R11, R5, 0xffff, RZ, 0xc0, !PT ;  /* 0x0000ffff050b2812 */ /* 0x000fd600078ec0ff */
[----:B------:R-:W-:Y:S01]  /*1e10*/  @UP0 UMOV UR36, UR8 ;  /* 0x0000000800240c82 */ /* 0x000fe20008000000 */
[----:B-1----:R-:W-:Y:S05]  /*1e20*/  @!P0 BRA `(.L_x_33) ;  /* 0x0000000000b88947 */ /* 0x002fea0003800000 */
[----:B------:R-:W4:Y:S01]  /*1e30*/  LDC.64 R4, c[0x0][0xb18] ;  /* 0x0002c600ff047b82 */ /* 0x000f220000000a00 */
[----:B------:R-:W-:-:S07]  /*1e40*/  ISETP.NE.AND P3, PT, R26, 0x1, PT ;  /* 0x000000011a00780c */ /* 0x000fce0003f65270 */
[----:B------:R-:W1:Y:S08]  /*1e50*/  LDC.64 R6, c[0x0][0xb10] ;  /* 0x0002c400ff067b82 */ /* 0x000e700000000a00 */
[----:B------:R-:W2:Y:S08]  /*1e60*/  LDC R16, c[0x0][0xb20] ;  /* 0x0002c800ff107b82 */ /* 0x000eb00000000800 */
[----:B------:R-:W3:Y:S01]  /*1e70*/  LDC R18, c[0x0][0xb0c] ;  /* 0x0002c300ff127b82 */ /* 0x000ee20000000800 */
[----:B----4-:R-:W-:Y:S01]  /*1e80*/  IMAD.HI.U32 R17, R0, R5, RZ ;  /* 0x0000000500117227 */ /* 0x010fe200078e00ff */
[----:B------:R-:W-:-:S03]  /*1e90*/  ISETP.NE.AND P0, PT, R4, 0x1, PT ;  /* 0x000000010400780c */ /* 0x000fc60003f05270 */
[----:B------:R-:W-:-:S03]  /*1ea0*/  IMAD.HI.U32 R5, R11, R5, RZ ;  /* 0x000000050b057227 */ /* 0x000fc600078e00ff */
[----:B------:R-:W4:Y:S01]  /*1eb0*/  LDC.64 R2, c[0x0][0xb28] ;  /* 0x0002ca00ff027b82 */ /* 0x000f220000000a00 */
[----:B-1----:R-:W-:-:S04]  /*1ec0*/  IMAD.HI.U32 R20, R9, R6, RZ ;  /* 0x0000000609147227 */ /* 0x002fc800078e00ff */
[----:B------:R-:W-:Y:S01]  /*1ed0*/  IMAD.HI.U32 R22, R13, R6, RZ ;  /* 0x000000060d167227 */ /* 0x000fe200078e00ff */
[----:B------:R-:W-:Y:S02]  /*1ee0*/  SHF.R.U32.HI R20, RZ, R7, R20 ;  /* 0x00000007ff147219 */ /* 0x000fe40000011614 */
[-C--:B--2---:R-:W-:Y:S02]  /*1ef0*/  SHF.R.U32.HI R17, RZ, R16.reuse, R17 ;  /* 0x00000010ff117219 */ /* 0x084fe40000011611 */
[----:B------:R-:W-:Y:S02]  /*1f00*/  SHF.R.U32.HI R16, RZ, R16, R5 ;  /* 0x00000010ff107219 */ /* 0x000fe40000011605 */
[----:B------:R-:W-:Y:S02]  /*1f10*/  SEL R17, R0, R17, !P0 ;  /* 0x0000001100117207 */ /* 0x000fe40004000000 */
[----:B------:R-:W-:Y:S02]  /*1f20*/  SHF.R.U32.HI R22, RZ, R7, R22 ;  /* 0x00000007ff167219 */ /* 0x000fe40000011616 */
[----:B---3--:R-:W-:-:S02]  /*1f30*/  ISETP.NE.AND P1, PT, R18, 0x1, PT ;  /* 0x000000011200780c */ /* 0x008fc40003f25270 */
[----:B------:R-:W-:Y:S02]  /*1f40*/  SEL R5, R11, R16, !P0 ;  /* 0x000000100b057207 */ /* 0x000fe40004000000 */
[----:B------:R-:W-:Y:S02]  /*1f50*/  SEL R19, R9, R20, !P1 ;  /* 0x0000001409137207 */ /* 0x000fe40004800000 */
[----:B------:R-:W-:Y:S01]  /*1f60*/  SEL R7, R13, R22, !P1 ;  /* 0x000000160d077207 */ /* 0x000fe20004800000 */
[----:B----4-:R-:W-:-:S04]  /*1f70*/  IMAD.HI.U32 R20, R17, R2, RZ ;  /* 0x0000000211147227 */ /* 0x010fc800078e00ff */
[----:B------:R-:W-:Y:S01]  /*1f80*/  IMAD.HI.U32 R6, R19, R2, RZ ;  /* 0x0000000213067227 */ /* 0x000fe200078e00ff */
[----:B------:R-:W-:-:S04]  /*1f90*/  @P3 SHF.R.U32.HI R17, RZ, R3, R20 ;  /* 0x00000003ff113219 */ /* 0x000fc80000011614 */
        /* <DEDUP_REMOVED lines=8> */
[----:B------:R-:W-:-:S04]  /*2020*/  @!P0 IMAD.HI.U32 R16, R7, R2, RZ ;  /* 0x0000000207108227 */ /* 0x000fc800078e00ff */
[----:B------:R-:W-:Y:S01]  /*2030*/  IMAD.MOV R2, RZ, RZ, -R6 ;  /* 0x000000ffff027224 */ /* 0x000fe200078e0a06 */
[----:B------:R-:W-:-:S03]  /*2040*/  @!P0 SHF.R.U32.HI R16, RZ, R3, R16 ;  /* 0x00000003ff108219 */ /* 0x000fc60000011610 */
[----:B------:R-:W-:Y:S01]  /*2050*/  IMAD R2, R26, R2, R5 ;  /* 0x000000021a027224 */ /* 0x000fe200078e0205 */
[----:B------:R-:W-:Y:S02]  /*2060*/  @!P0 SEL R3, R7, R16, !P3 ;  /* 0x0000001007038207 */ /* 0x000fe40005800000 */
[----:B------:R-:W-:-:S03]  /*2070*/  IADD3 R16, PT, PT, -R5, RZ, RZ ;  /* 0x000000ff05107210 */ /* 0x000fc60007ffe1ff */
[--C-:B------:R-:W-:Y:S02]  /*2080*/  @!P0 IMAD.IADD R6, R6, 0x1, -R3.reuse ;  /* 0x0000000106068824 */ /* 0x100fe400078e0a03 */
[----:B------:R-:W-:Y:S01]  /*2090*/  @!P0 IMAD R3, R2, R19, R3 ;  /* 0x0000001302038224 */ /* 0x000fe200078e0203 */
[----:B------:R-:W-:Y:S01]  /*20a0*/  IADD3 R2, PT, PT, -R7, RZ, RZ ;  /* 0x000000ff07027210 */ /* 0x000fe20007ffe1ff */
[----:B------:R-:W-:Y:S02]  /*20b0*/  @!P0 IMAD R5, R26, R6, R7 ;  /* 0x000000061a058224 */ /* 0x000fe400078e0207 */
[----:B------:R-:W-:Y:S02]  /*20c0*/  IMAD R11, R4, R16, R11 ;  /* 0x00000010040b7224 */ /* 0x000fe400078e020b */
[----:B------:R-:W-:Y:S02]  /*20d0*/  @!P0 IMAD.MOV.U32 R7, RZ, RZ, R3 ;  /* 0x000000ffff078224 */ /* 0x000fe400078e0003 */
[----:B------:R-:W-:-:S02]  /*20e0*/  IMAD R2, R18, R2, R13 ;  /* 0x0000000212027224 */ /* 0x000fc400078e020d */
[----:B------:R-:W-:Y:S02]  /*20f0*/  IMAD R11, R5, R4, R11 ;  /* 0x00000004050b7224 */ /* 0x000fe400078e020b */
[----:B------:R-:W-:Y:S02]  /*2100*/  IMAD R13, R7, R18, R2 ;  /* 0x00000012070d7224 */ /* 0x000fe400078e0202 */
.L_x_33:
[----:B------:R-:W1:Y:S02]  /*2110*/  LDCU UR8, c[0x0][0xb30] ;  /* 0x00016600ff0877ac */ /* 0x000e640008000800 */
[----:B-1----:R-:W-:-:S09]  /*2120*/  UISETP.NE.AND UP0, UPT, UR8, 0x1, UPT ;  /* 0x000000010800788c */ /* 0x002fd2000bf05270 */
[----:B------:R-:W-:Y:S05]  /*2130*/  BRA.U UP0, `(.L_x_34) ;  /* 0x0000000100407547 */ /* 0x000fea000b800000 */
[----:B------:R-:W1:Y:S08]  /*2140*/  LDC.64 R4, c[0x0][0xb10] ;  /* 0x0002c400ff047b82 */ /* 0x000e700000000a00 */
[----:B------:R-:W2:Y:S08]  /*2150*/  LDC.64 R2, c[0x0][0xb18] ;  /* 0x0002c600ff027b82 */ /* 0x000eb00000000a00 */
[----:B------:R-:W3:Y:S08]  /*2160*/  LDC R6, c[0x0][0xb20] ;  /* 0x0002c800ff067b82 */ /* 0x000ef00000000800 */
[----:B------:R-:W4:Y:S01]  /*2170*/  LDC R16, c[0x0][0xb0c] ;  /* 0x0002c300ff107b82 */ /* 0x000f220000000800 */
[----:B-1----:R-:W-:-:S05]  /*2180*/  IMAD.HI.U32 R4, R13, R4, RZ ;  /* 0x000000040d047227 */ /* 0x002fca00078e00ff */
[----:B------:R-:W-:Y:S01]  /*2190*/  SHF.R.U32.HI R4, RZ, R5, R4 ;  /* 0x00000005ff047219 */ /* 0x000fe20000011604 */
[----:B--2---:R-:W-:Y:S01]  /*21a0*/  IMAD.HI.U32 R3, R11, R3, RZ ;  /* 0x000000030b037227 */ /* 0x004fe200078e00ff */
[----:B------:R-:W-:-:S04]  /*21b0*/  ISETP.NE.AND P0, PT, R2, 0x1, PT ;  /* 0x000000010200780c */ /* 0x000fc80003f05270 */
[----:B---3--:R-:W-:-:S04]  /*21c0*/  SHF.R.U32.HI R6, RZ, R6, R3 ;  /* 0x00000006ff067219 */ /* 0x008fc80000011603 */
[----:B------:R-:W-:Y:S02]  /*21d0*/  SEL R3, R11, R6, !P0 ;  /* 0x000000060b037207 */ /* 0x000fe40004000000 */
[----:B----4-:R-:W-:-:S04]  /*21e0*/  ISETP.NE.AND P1, PT, R16, 0x1, PT ;  /* 0x000000011000780c */ /* 0x010fc80003f25270 */
[----:B------:R-:W-:-:S05]  /*21f0*/  SEL R4, R13, R4, !P1 ;  /* 0x000000040d047207 */ /* 0x000fca0004800000 */
[----:B------:R-:W-:Y:S02]  /*2200*/  IMAD.IADD R5, R3, 0x1, -R4 ;  /* 0x0000000103057824 */ /* 0x000fe400078e0a04 */
[----:B------:R-:W-:Y:S02]  /*2210*/  IMAD.IADD R3, R4, 0x1, -R3 ;  /* 0x0000000104037824 */ /* 0x000fe400078e0a03 */
[----:B------:R-:W-:Y:S02]  /*2220*/  IMAD R13, R5, R16, R13 ;  /* 0x00000010050d7224 */ /* 0x000fe400078e020d */
[----:B------:R-:W-:-:S07]  /*2230*/  IMAD R11, R3, R2, R11 ;  /* 0x00000002030b7224 */ /* 0x000fce00078e020b */
.L_x_34:
[----:B------:R-:W-:Y:S01]  /*2240*/  VIADD R14, R14, 0x1 ;  /* 0x000000010e0e7836 */ /* 0x000fe20000000000 */
[----:B------:R-:W-:Y:S01]  /*2250*/  PLOP3.LUT P1, PT, PT, PT, PT, 0x80, 0x8 ;  /* 0x000000000008781c */ /* 0x000fe20003f2f070 */
[----:B------:R-:W-:Y:S02]  /*2260*/  IMAD.IADD R21, R13, 0x1, R60 ;  /* 0x000000010d157824 */ /* 0x000fe400078e023c */
[----:B------:R-:W-:Y:S01]  /*2270*/  IMAD.IADD R20, R11, 0x1, R58 ;  /* 0x000000010b147824 */ /* 0x000fe200078e023a */
[----:B------:R-:W-:-:S04]  /*2280*/  ISETP.NE.AND P0, PT, R14, 0x2, PT ;  /* 0x000000020e00780c */ /* 0x000fc80003f05270 */
[----:B------:R-:W-:Y:S02]  /*2290*/  SEL R3, RZ, 0x1, P0 ;  /* 0x00000001ff037807 */ /* 0x000fe40000000000 */
[----:B------:R-:W-:Y:S02]  /*22a0*/  SEL R14, R14, RZ, P0 ;  /* 0x000000ff0e0e7207 */ /* 0x000fe40000000000 */
[----:B------:R-:W-:Y:S01]  /*22b0*/  LOP3.LUT R12, R12, R3, RZ, 0x3c, !PT ;  /* 0x000000030c0c7212 */ /* 0x000fe200078e3cff */
[----:B------:R-:W-:Y:S06]  /*22c0*/  @P2 BRA `(.L_x_35) ;  /* 0xfffffff000982947 */ /* 0x000fec000383ffff */
[----:B------:R-:W-:Y:S01]  /*22d0*/  UIADD3 UR4, UPT, UPT, UR4, 0x18, URZ ;  /* 0x0000001804047890 */ /* 0x000fe2000fffe0ff */
[----:B------:R-:W-:-:S03]  /*22e0*/  SHF.L.U32 R3, R15, 0x1f, RZ ;  /* 0x0000001f0f037819 */ /* 0x000fc600000006ff */
[----:B------:R-:W-:-:S09]  /*22f0*/  ULEA UR5, UR6, UR4, 0x3 ;  /* 0x0000000406057291 */ /* 0x000fd2000f8e18ff */
[----:B------:R-:W1:Y:S02]  /*2300*/  SYNCS.PHASECHK.TRANS64.TRYWAIT P0, [UR5], R3 ;  /* 0x00000003ff0075a7 */ /* 0x000e640008001105 */
[----:B-1----:R-:W-:Y:S05]  /*2310*/  @!P0 BRA `(.L_x_36) ;  /* 0x0000005800fc8947 */ /* 0x002fea0003800000 */
.L_x_135:
[----:B------:R-:W-:-:S04]  /*2320*/  UIADD3 UR6, UPT, UPT, UR6, 0x1, URZ ;  /* 0x0000000106067890 */ /* 0x000fc8000fffe0ff */
[----:B------:R-:W-:-:S04]  /*2330*/  UISETP.NE.AND UP0, UPT, UR6, 0x3, UPT ;  /* 0x000000030600788c */ /* 0x000fc8000bf05270 */
[----:B------:R-:W-:Y:S02]  /*2340*/  USEL UR7, URZ, 0x1, UP0 ;  /* 0x00000001ff077887 */ /* 0x000fe40008000000 */
[----:B------:R-:W-:-:S04]  /*2350*/  USEL UR6, UR6, URZ, UP0 ;  /* 0x000000ff06067287 */ /* 0x000fc80008000000 */
[----:B------:R-:W-:Y:S01]  /*2360*/  ULEA UR5, UR6, UR4, 0x3 ;  /* 0x0000000406057291 */ /* 0x000fe2000f8e18ff */
[----:B------:R-:W-:-:S04]  /*2370*/  LOP3.LUT R15, R15, UR7, RZ, 0x3c, !PT ;  /* 0x000000070f0f7c12 */ /* 0x000fc8000f8e3cff */
[----:B-1----:R-:W-:-:S04]  /*2380*/  SHF.L.U32 R3, R15, 0x1f, RZ ;  /* 0x0000001f0f037819 */ /* 0x002fc800000006ff */
[----:B------:R-:W1:Y:S02]  /*2390*/  SYNCS.PHASECHK.TRANS64.TRYWAIT P0, [UR5], R3 ;  /* 0x00000003ff0075a7 */ /* 0x000e640008001105 */
[----:B-1----:R-:W-:Y:S05]  /*23a0*/  @!P0 BRA `(.L_x_37) ;  /* 0x0000005800f08947 */ /* 0x002fea0003800000 */
.L_x_137:
[----:B------:R-:W-:-:S04]  /*23b0*/  UIADD3 UR6, UPT, UPT, UR6, 0x1, URZ ;  /* 0x0000000106067890 */ /* 0x000fc8000fffe0ff */
[----:B------:R-:W-:-:S04]  /*23c0*/  UISETP.NE.AND UP0, UPT, UR6, 0x3, UPT ;  /* 0x000000030600788c */ /* 0x000fc8000bf05270 */
[----:B------:R-:W-:Y:S02]  /*23d0*/  USEL UR5, URZ, 0x1, UP0 ;  /* 0x00000001ff057887 */ /* 0x000fe40008000000 */
[----:B------:R-:W-:-:S04]  /*23e0*/  USEL UR6, UR6, URZ, UP0 ;  /* 0x000000ff06067287 */ /* 0x000fc80008000000 */
[----:B------:R-:W-:Y:S01]  /*23f0*/  ULEA UR6, UR6, UR4, 0x3 ;  /* 0x0000000406067291 */ /* 0x000fe2000f8e18ff */
[----:B-1----:R-:W-:-:S04]  /*2400*/  LOP3.LUT R3, R15, UR5, RZ, 0x3c, !PT ;  /* 0x000000050f037c12 */ /* 0x002fc8000f8e3cff */
[----:B------:R-:W-:Y:S01]  /*2410*/  SHF.L.U32 R3, R3, 0x1f, RZ ;  /* 0x0000001f03037819 */ /* 0x000fe200000006ff */
[----:B----4-:R-:W-:-:S07]  /*2420*/  IMAD.U32 R0, RZ, RZ, UR6 ;  /* 0x00000006ff007e24 */ /* 0x010fce000f8e00ff */
.L_x_38:
[----:B-1----:R1:W2:Y:S02]  /*2430*/  SYNCS.PHASECHK.TRANS64.TRYWAIT P0, [R0+URZ], R3 ;  /* 0x00000003000075a7 */ /* 0x0022a400080011ff */
[----:B--2---:R-:W-:Y:S05]  /*2440*/  @!P0 NANOSLEEP.SYNCS 0x989680 ;  /* 0x009896800000895d */ /* 0x004fea0003900000 */
[----:B------:R-:W2:Y:S02]  /*2450*/  @!P0 SYNCS.PHASECHK.TRANS64 P0, [R0+URZ], R3 ;  /* 0x00000003000085a7 */ /* 0x000ea400080010ff */
[----:B--2---:R-:W-:Y:S05]  /*2460*/  @P0 EXIT ;  /* 0x000000000000094d */ /* 0x004fea0003800000 */
[----:B------:R-:W-:Y:S05]  /*2470*/  BRA `(.L_x_38) ;  /* 0xfffffffc00ec7947 */ /* 0x000fea000383ffff */
.L_x_17:
[----:B------:R-:W-:-:S04]  /*2480*/  UISETP.NE.AND UP1, UPT, UR37, URZ, UPT ;  /* 0x000000ff2500728c */ /* 0x000fc8000bf25270 */
[----:B------:R-:W-:-:S09]  /*2490*/  UISETP.NE.OR UP1, UPT, UR8, 0x1, UP1 ;  /* 0x000000010800788c */ /* 0x000fd20008f25670 */
[----:B------:R-:W-:Y:S05]  /*24a0*/  BRA.U UP1, `(.L_x_39) ;  /* 0x0000000501487547 */ /* 0x000fea000b800000 */
[----:B------:R-:W-:Y:S01]  /*24b0*/  ISETP.NE.AND P2, PT, R2, RZ, PT ;  /* 0x000000ff0200720c */ /* 0x000fe20003f45270 */
[----:B------:R-:W-:Y:S01]  /*24c0*/  IMAD.MOV.U32 R12, RZ, RZ, 0x1 ;  /* 0x00000001ff0c7424 */ /* 0x000fe200078e00ff */
[----:B------:R-:W-:Y:S02]  /*24d0*/  CS2R R10, SRZ ;  /* 0x00000000000a7805 */ /* 0x000fe4000001ff00 */
[----:B------:R-:W-:Y:S01]  /*24e0*/  CS2R R8, SRZ ;  /* 0x0000000000087805 */ /* 0x000fe2000001ff00 */
[----:B------:R-:W-:Y:S01]  /*24f0*/  UMOV UR4, 0x400 ;  /* 0x0000040000047882 */ /* 0x000fe20000000000 */
[----:B------:R-:W-:Y:S01]  /*2500*/  UMOV UR6, URZ ;  /* 0x000000ff00067c82 */ /* 0x000fe20008000000 */
[----:B------:R-:W-:-:S12]  /*2510*/  ULEA UR37, UR37, UR4, 0x18 ;  /* 0x0000000425257291 */ /* 0x000fd8000f8ec0ff */
.L_x_43:
[----:B------:R-:W-:Y:S02]  /*2520*/  LEA R0, R8, UR37, 0x3 ;  /* 0x0000002508007c11 */ /* 0x000fe4000f8e18ff */
[----:B------:R-:W-:-:S03]  /*2530*/  SHF.L.U32 R5, R9, 0x1f, RZ ;  /* 0x0000001f09057819 */ /* 0x000fc600000006ff */
[----:B------:R-:W-:Y:S01]  /*2540*/  VIADD R4, R0, 0xf0 ;  /* 0x000000f000047836 */ /* 0x000fe20000000000 */
[----:B------:R-:W1:Y:S02]  /*2550*/  SYNCS.PHASECHK.TRANS64.TRYWAIT P0, [R0+URZ+0xe0], R5 ;  /* 0x0000e005000075a7 */ /* 0x000e6400080011ff */
[----:B-1----:R-:W-:Y:S05]  /*2560*/  @!P0 BRA `(.L_x_40) ;  /* 0x0000005800988947 */ /* 0x002fea0003800000 */
.L_x_138:
[----:B------:R-:W-:Y:S01]  /*2570*/  ULEA UR5, UR6, UR37, 0x3 ;  /* 0x0000002506057291 */ /* 0x000fe2000f8e18ff */
[----:B------:R-:W-:Y:S02]  /*2580*/  PRMT R4, RZ, 0x654, R4 ;  /* 0x00000654ff047816 */ /* 0x000fe40000000004 */
[----:B-1----:R-:W-:Y:S01]  /*2590*/  SHF.L.U32 R5, R12, 0x1f, RZ ;  /* 0x0000001f0c057819 */ /* 0x002fe200000006ff */
[----:B------:R-:W-:Y:S01]  /*25a0*/  UIADD3 UR4, UPT, UPT, UR5, 0x80, URZ ;  /* 0x0000008005047890 */ /* 0x000fe2000fffe0ff */
[----:B------:R1:W-:Y:S05]  /*25b0*/  SYNCS.ARRIVE.TRANS64.RED.A1T0 RZ, [R4+URZ], RZ ;  /* 0x000000ff04ff79a7 */ /* 0x0003ea00081004ff */
[----:B------:R-:W-:Y:S01]  /*25c0*/  IMAD.U32 R7, RZ, RZ, UR4 ;  /* 0x00000004ff077e24 */ /* 0x000fe2000f8e00ff */
[----:B------:R-:W2:Y:S04]  /*25d0*/  SYNCS.PHASECHK.TRANS64.TRYWAIT P0, [UR5+0x90], R5 ;  /* 0x00009005ff0075a7 */ /* 0x000ea80008001105 */
[----:B------:R-:W-:Y:S01]  /*25e0*/  PRMT R6, R2, 0x654, R7 ;  /* 0x0000065402067816 */ /* 0x000fe20000000007 */
[----:B-1----:R-:W-:Y:S01]  /*25f0*/  @!P2 IMAD.MOV.U32 R4, RZ, RZ, 0x10 ;  /* 0x00000010ff04a424 */ /* 0x002fe200078e00ff */
[----:B--2---:R-:W-:Y:S06]  /*2600*/  @!P0 BRA `(.L_x_41) ;  /* 0x0000005800848947 */ /* 0x004fec0003800000 */
.L_x_140:
[----:B------:R-:W-:Y:S01]  /*2610*/  ULEA UR4, UR6, UR37, 0x4 ;  /* 0x0000002506047291 */ /* 0x000fe2000f8e20ff */
[----:B------:R-:W-:Y:S01]  /*2620*/  SEL R3, R6, R3, !P2 ;  /* 0x0000000306037207 */ /* 0x000fe20005000000 */
[----:B------:R-:W-:Y:S01]  /*2630*/  UIADD3 UR5, UPT, UPT, UR5, 0x80, URZ ;  /* 0x0000008005057890 */ /* 0x000fe2000fffe0ff */
[----:B-1----:R-:W-:Y:S01]  /*2640*/  LEA R0, R11, UR37, 0x3 ;  /* 0x000000250b007c11 */ /* 0x002fe2000f8e18ff */
[----:B------:R-:W-:Y:S01]  /*2650*/  UIADD3 UR4, UPT, UPT, UR4, 0x110, URZ ;  /* 0x0000011004047890 */ /* 0x000fe2000fffe0ff */
[----:B------:R-:W-:Y:S01]  /*2660*/  SHF.L.U32 R5, R10, 0x1f, RZ ;  /* 0x0000001f0a057819 */ /* 0x000fe200000006ff */
[----:B------:R1:W-:Y:S01]  /*2670*/  @!P2 SYNCS.ARRIVE.TRANS64.RED RZ, [R3+URZ], R4 ;  /* 0x0000000403ffa9a7 */ /* 0x0003e200080004ff */
[----:B------:R-:W-:Y:S01]  /*2680*/  UIADD3 UR6, UPT, UPT, UR6, 0x1, URZ ;  /* 0x0000000106067890 */ /* 0x000fe2000fffe0ff */
[----:B------:R-:W-:-:S03]  /*2690*/  VIADD R8, R8, 0x1 ;  /* 0x0000000108087836 */ /* 0x000fc60000000000 */
[----:B------:R-:W-:Y:S02]  /*26a0*/  UISETP.NE.AND UP0, UPT, UR6, 0x2, UPT ;  /* 0x000000020600788c */ /* 0x000fe4000bf05270 */
[----:B------:R-:W-:Y:S06]  /*26b0*/  UGETNEXTWORKID.BROADCAST [UR4], [UR5] ;  /* 0x00000000040073ca */ /* 0x000fec0008000100 */
[----:B------:R-:W-:Y:S01]  /*26c0*/  USEL UR4, URZ, 0x1, UP0 ;  /* 0x00000001ff047887 */ /* 0x000fe20008000000 */
[----:B------:R-:W-:Y:S01]  /*26d0*/  ISETP.NE.AND P0, PT, R8, 0x2, PT ;  /* 0x000000020800780c */ /* 0x000fe20003f05270 */
[----:B------:R-:W-:Y:S01]  /*26e0*/  USEL UR6, UR6, URZ, UP0 ;  /* 0x000000ff06067287 */ /* 0x000fe20008000000 */
[----:B------:R-:W2:Y:S03]  /*26f0*/  SYNCS.PHASECHK.TRANS64.TRYWAIT P1, [R0+URZ+0x80], R5 ;  /* 0x00008005000075a7 */ /* 0x000ea600080211ff */
[----:B------:R-:W-:Y:S01]  /*2700*/  LOP3.LUT R12, R12, UR4, RZ, 0x3c, !PT ;  /* 0x000000040c0c7c12 */ /* 0x000fe2000f8e3cff */
[----:B-12---:R-:W-:Y:S07]  /*2710*/  @!P1 BRA `(.L_x_42) ;  /* 0x0000005800589947 */ /* 0x006fee0003800000 */
.L_x_141:
[C---:B------:R-:W-:Y:S01]  /*2720*/  LEA R4, R11.reuse, UR37, 0x4 ;  /* 0x000000250b047c11 */ /* 0x040fe2000f8e20ff */
[----:B-1----:R-:W-:Y:S01]  /*2730*/  VIADD R0, R0, 0x90 ;  /* 0x0000009000007836 */ /* 0x002fe20000000000 */
[----:B------:R-:W-:Y:S01]  /*2740*/  SEL R8, R8, RZ, P0 ;  /* 0x000000ff08087207 */ /* 0x000fe20000000000 */
[----:B------:R-:W-:-:S03]  /*2750*/  VIADD R11, R11, 0x1 ;  /* 0x000000010b0b7836 */ /* 0x000fc60000000000 */
[----:B------:R-:W1:Y:S01]  /*2760*/  LDS.128 R4, [R4+0x110] ;  /* 0x0001100004047984 */ /* 0x000e620000000c00 */
[----:B------:R-:W-:Y:S02]  /*2770*/  PRMT R0, RZ, 0x654, R0 ;  /* 0x00000654ff007816 */ /* 0x000fe40000000000 */
[C---:B------:R-:W-:Y:S01]  /*2780*/  ISETP.NE.AND P1, PT, R11.reuse, 0x2, PT ;  /* 0x000000020b00780c */ /* 0x040fe20003f25270 */
[----:B------:R-:W-:Y:S01]  /*2790*/  @!PT LDS RZ, [RZ] ;  /* 0x00000000fffff984 */ /* 0x000fe20000000800 */
[----:B------:R-:W-:Y:S01]  /*27a0*/  @!PT LDS RZ, [RZ] ;  /* 0x00000000fffff984 */ /* 0x000fe20000000800 */
[----:B------:R-:W-:Y:S01]  /*27b0*/  @!PT LDS RZ, [RZ] ;  /* 0x00000000fffff984 */ /* 0x000fe20000000800 */
[----:B------:R-:W-:Y:S01]  /*27c0*/  @!PT LDS RZ, [RZ] ;  /* 0x00000000fffff984 */ /* 0x000fe20000000800 */
[----:B------:R2:W-:Y:S06]  /*27d0*/  MEMBAR.ALL.CTA ;  /* 0x0000000000007992 */ /* 0x0005ec0000008000 */
[----:B--2---:R-:W2:Y:S01]  /*27e0*/  FENCE.VIEW.ASYNC.S ;  /* 0x00000000000073c6 */ /* 0x004ea20000000000 */
[----:B------:R-:W-:Y:S01]  /*27f0*/  SEL R11, R11, RZ, P1 ;  /* 0x000000ff0b0b7207 */ /* 0x000fe20000800000 */
[----:B--2---:R2:W-:Y:S01]  /*2800*/  SYNCS.ARRIVE.TRANS64.RED.A1T0 RZ, [R0+URZ], RZ ;  /* 0x000000ff00ff79a7 */ /* 0x0045e200081004ff */
[----:B-1----:R-:W-:-:S02]  /*2810*/  LOP3.LUT P3, RZ, R6, 0x1, RZ, 0xc0, !PT ;  /* 0x0000000106ff7812 */ /* 0x002fc4000786c0ff */
[----:B------:R-:W-:-:S04]  /*2820*/  SEL R5, RZ, 0x1, P1 ;  /* 0x00000001ff057807 */ /* 0x000fc80000800000 */
[----:B------:R-:W-:Y:S02]  /*2830*/  LOP3.LUT R10, R10, R5, RZ, 0x3c, !PT ;  /* 0x000000050a0a7212 */ /* 0x000fe400078e3cff */
[----:B--2---:R-:W-:-:S04]  /*2840*/  SEL R0, RZ, 0x1, P0 ;  /* 0x00000001ff007807 */ /* 0x004fc80000000000 */
[----:B------:R-:W-:Y:S01]  /*2850*/  LOP3.LUT R9, R9, R0, RZ, 0x3c, !PT ;  /* 0x0000000009097212 */ /* 0x000fe200078e3cff */
[----:B------:R-:W-:Y:S06]  /*2860*/  @P3 BRA `(.L_x_43) ;  /* 0xfffffffc002c3947 */ /* 0x000fec000383ffff */
[----:B------:R-:W-:Y:S01]  /*2870*/  ULEA UR5, UR6, UR37, 0x3 ;  /* 0x0000002506057291 */ /* 0x000fe2000f8e18ff */
[----:B------:R-:W-:-:S08]  /*2880*/  SHF.L.U32 R3, R12, 0x1f, RZ ;  /* 0x0000001f0c037819 */ /* 0x000fd000000006ff */
[----:B------:R-:W1:Y:S02]  /*2890*/  SYNCS.PHASECHK.TRANS64 P0, [UR5+0x90], R3 ;  /* 0x00009003ff0075a7 */ /* 0x000e640008001005 */
[----:B-1----:R-:W-:Y:S05]  /*28a0*/  @P0 BRA `(.L_x_44) ;  /* 0x0000000000080947 */ /* 0x002fea0003800000 */
[----:B------:R-:W1:Y:S02]  /*28b0*/  SYNCS.PHASECHK.TRANS64.TRYWAIT P0, [UR5+0x90], R3 ;  /* 0x00009003ff0075a7 */ /* 0x000e640008001105 */
[----:B-1----:R-:W-:Y:S05]  /*28c0*/  @!P0 BRA `(.L_x_45) ;  /* 0x0000005800008947 */ /* 0x002fea0003800000 */
.L_x_44:
[----:B------:R-:W-:-:S04]  /*28d0*/  UIADD3 UR4, UPT, UPT, UR6, 0x1, URZ ;  /* 0x0000000106047890 */ /* 0x000fc8000fffe0ff */
[----:B------:R-:W-:-:S04]  /*28e0*/  UISETP.NE.AND UP0, UPT, UR4, 0x2, UPT ;  /* 0x000000020400788c */ /* 0x000fc8000bf05270 */
[----:B------:R-:W-:Y:S02]  /*28f0*/  USEL UR7, URZ, 0x1, UP0 ;  /* 0x00000001ff077887 */ /* 0x000fe40008000000 */
[----:B------:R-:W-:-:S04]  /*2900*/  USEL UR4, UR4, URZ, UP0 ;  /* 0x000000ff04047287 */ /* 0x000fc80008000000 */
[----:B------:R-:W-:Y:S01]  /*2910*/  ULEA UR4, UR4, UR37, 0x3 ;  /* 0x0000002504047291 */ /* 0x000fe2000f8e18ff */
[----:B-1----:R-:W-:-:S04]  /*2920*/  LOP3.LUT R3, R12, UR7, RZ, 0x3c, !PT ;  /* 0x000000070c037c12 */ /* 0x002fc8000f8e3cff */
[----:B------:R-:W-:-:S04]  /*2930*/  SHF.L.U32 R0, R3, 0x1f, RZ ;  /* 0x0000001f03007819 */ /* 0x000fc800000006ff */
[----:B------:R-:W1:Y:S02]  /*2940*/  SYNCS.PHASECHK.TRANS64 P0, [UR4+0x90], R0 ;  /* 0x00009000ff0075a7 */ /* 0x000e640008001004 */
[----:B-1----:R-:W-:Y:S05]  /*2950*/  @P0 EXIT ;  /* 0x000000000000094d */ /* 0x002fea0003800000 */
[----:B------:R-:W-:Y:S02]  /*2960*/  SHF.L.U32 R3, R3, 0x1f, RZ ;  /* 0x0000001f03037819 */ /* 0x000fe400000006ff */
[----:B------:R-:W-:-:S07]  /*2970*/  MOV R0, UR4 ;  /* 0x0000000400007c02 */ /* 0x000fce0008000f00 */
.L_x_46:
[----:B-1----:R1:W2:Y:S02]  /*2980*/  SYNCS.PHASECHK.TRANS64.TRYWAIT P0, [R0+URZ+0x90], R3 ;  /* 0x00009003000075a7 */ /* 0x0022a400080011ff */
[----:B--2---:R-:W-:Y:S05]  /*2990*/  @!P0 NANOSLEEP.SYNCS 0x989680 ;  /* 0x009896800000895d */ /* 0x004fea0003900000 */
[----:B------:R-:W2:Y:S02]  /*29a0*/  @!P0 SYNCS.PHASECHK.TRANS64 P0, [R0+URZ+0x90], R3 ;  /* 0x00009003000085a7 */ /* 0x000ea400080010ff */
[----:B--2---:R-:W-:Y:S05]  /*29b0*/  @P0 EXIT ;  /* 0x000000000000094d */ /* 0x004fea0003800000 */
[----:B------:R-:W-:Y:S05]  /*29c0*/  BRA `(.L_x_46) ;  /* 0xfffffffc00ec7947 */ /* 0x000fea000383ffff */
.L_x_39:
[----:B------:R-:W-:-:S09]  /*29d0*/  UISETP.NE.AND UP1, UPT, UR8, URZ, UPT ;  /* 0x000000ff0800728c */ /* 0x000fd2000bf25270 */
[----:B------:R-:W-:Y:S05]  /*29e0*/  BRA.U UP1, `(.L_x_47) ;  /* 0x0000000d01cc7547 */ /* 0x000fea000b800000 */
[----:B------:R-:W-:Y:S01]  /*29f0*/  UMOV UR4, 0x40 ;  /* 0x0000004000047882 */ /* 0x000fe20000000000 */
[----:B------:R-:W-:Y:S01]  /*2a00*/  NOP ;  /* 0x0000000000007918 */ /* 0x000fe20000000000 */
[----:B------:R-:W-:Y:S01]  /*2a10*/  ULEA UR4, UR37, UR4, 0x18 ;  /* 0x0000000425047291 */ /* 0x000fe2000f8ec0ff */
[----:B------:R-:W-:Y:S02]  /*2a20*/  UMOV UR5, 0x400 ;  /* 0x0000040000057882 */ /* 0x000fe40000000000 */
[----:B------:R-:W-:-:S06]  /*2a30*/  ULEA UR37, UR37, UR5, 0x18 ;  /* 0x0000000525257291 */ /* 0x000fcc000f8ec0ff */
[----:B------:R-:W1:Y:S02]  /*2a40*/  LDS.U8 R0, [UR4+0x1c] ;  /* 0x00001c04ff007984 */ /* 0x000e640008000000 */
[----:B-1----:R-:W-:-:S13]  /*2a50*/  ISETP.NE.AND P0, PT, R0, RZ, PT ;  /* 0x000000ff0000720c */ /* 0x002fda0003f05270 */
[----:B------:R-:W-:Y:S05]  /*2a60*/  @P0 BRA `(.L_x_48) ;  /* 0x0000000000580947 */ /* 0x000fea0003800000 */
[----:B------:R-:W-:-:S13]  /*2a70*/  ELECT P0, URZ, PT ;  /* 0x0000000000ff782f */ /* 0x000fda0003800000 */
[----:B------:R-:W-:Y:S05]  /*2a80*/  @!P0 BRA `(.L_x_49) ;  /* 0x0000000000608947 */ /* 0x000fea0003800000 */
[----:B------:R-:W-:Y:S01]  /*2a90*/  UMOV UR5, 0x10 ;  /* 0x0000001000057882 */ /* 0x000fe20000000000 */
[----:B------:R-:W-:Y:S01]  /*2aa0*/  HFMA2 R0, -RZ, RZ, 0, 5.9604644775390625e-08 ;  /* 0x00000001ff007431 */ /* 0x000fe200000001ff */
[----:B------:R-:W-:-:S03]  /*2ab0*/  MOV R2, 0xffff ;  /* 0x0000ffff00027802 */ /* 0x000fc60000000f00 */
[----:B------:R-:W-:Y:S04]  /*2ac0*/  DEPBAR.LE SB1, 0x36 ;  /* 0x00009d800000791a */ /* 0x000fe80000000000 */
[----:B------:R-:W1:Y:S02]  /*2ad0*/  UTCATOMSWS.FIND_AND_SET.ALIGN UP0, UR5, UR5 ;  /* 0x00000005000575e3 */ /* 0x000e640008000800 */
[----:B-1----:R-:W-:Y:S01]  /*2ae0*/  MOV R3, UR5 ;  /* 0x0000000500037c02 */ /* 0x002fe20008000f00 */
[----:B------:R-:W-:Y:S06]  /*2af0*/  BRA.U UP0, `(.L_x_50) ;  /* 0x0000000100187547 */ /* 0x000fec000b800000 */
.L_x_51:
[----:B------:R-:W-:Y:S05]  /*2b00*/  NANOSLEEP 0x64 ;  /* 0x000000640000795d */ /* 0x000fea0003800000 */
[----:B------:R-:W-:-:S05]  /*2b10*/  UMOV UR5, 0x10 ;  /* 0x0000001000057882 */ /* 0x000fca0000000000 */
[----:B------:R-:W-:Y:S04]  /*2b20*/  DEPBAR.LE SB1, 0x36 ;  /* 0x00009d800000791a */ /* 0x000fe80000000000 */
[----:B------:R-:W1:Y:S02]  /*2b30*/  UTCATOMSWS.FIND_AND_SET.ALIGN UP0, UR5, UR5 ;  /* 0x00000005000575e3 */ /* 0x000e640008000800 */
[----:B-1----:R-:W-:Y:S01]  /*2b40*/  MOV R3, UR5 ;  /* 0x0000000500037c02 */ /* 0x002fe20008000f00 */
[----:B------:R-:W-:Y:S05]  /*2b50*/  BRA.U !UP0, `(.L_x_51) ;  /* 0xfffffffd08e87547 */ /* 0x000fea000b83ffff */
.L_x_50:
[-C--:B------:R-:W-:Y:S02]  /*2b60*/  SHF.L.U32 R2, R2, R3.reuse, RZ ;  /* 0x0000000302027219 */ /* 0x080fe400000006ff */
[----:B------:R-:W-:Y:S01]  /*2b70*/  SHF.L.U32 R0, R0, R3, RZ ;  /* 0x0000000300007219 */ /* 0x000fe200000006ff */
[----:B------:R-:W-:Y:S02]  /*2b80*/  IMAD.SHL.U32 R3, R3, 0x20, RZ ;  /* 0x0000002003037824 */ /* 0x000fe400078e00ff */
[----:B------:R1:W-:Y:S04]  /*2b90*/  ATOMS.OR RZ, [UR4+0x14], R2 ;  /* 0x00001402ffff798c */ /* 0x0003e8000b000004 */
[----:B------:R1:W-:Y:S04]  /*2ba0*/  ATOMS.OR RZ, [UR4+0x18], R0 ;  /* 0x00001800ffff798c */ /* 0x0003e8000b000004 */
[----:B------:R1:W-:Y:S01]  /*2bb0*/  STS [UR37+0x130], R3 ;  /* 0x00013003ff007988 */ /* 0x0003e20008000825 */
[----:B------:R-:W-:Y:S05]  /*2bc0*/  BRA `(.L_x_49) ;  /* 0x0000000000107947 */ /* 0x000fea0003800000 */
.L_x_48:
[----:B------:R-:W-:Y:S02]  /*2bd0*/  MOV R0, 0xffffffff ;  /* 0xffffffff00007802 */ /* 0x000fe40000000f00 */
[----:B------:R-:W-:-:S03]  /*2be0*/  MOV R2, 0x2c10 ;  /* 0x00002c1000027802 */ /* 0x000fc60000000f00 */
[----:B------:R1:W-:Y:S04]  /*2bf0*/  STS [UR37+0x130], R0 ;  /* 0x00013000ff007988 */ /* 0x0003e80008000825 */
[----:B-1-3-5:R-:W-:Y:S05]  /*2c00*/  CALL.REL.NOINC `($__internal_1_$__cuda_sm10x_tcgen05_guardrail_trap_phase_invalid_during_alloc) ;  /* 0x0000005c00487944 */ /* 0x02afea0003c00000 */
.L_x_49:
[----:B------:R-:W-:Y:S05]  /*2c10*/  WARPSYNC.ALL ;  /* 0x0000000000007948 */ /* 0x000fea0003800000 */
[----:B------:R-:W2:Y:S01]  /*2c20*/  S2UR UR5, SR_CgaCtaId ;  /* 0x00000000000579c3 */ /* 0x000ea20000008800 */
[----:B------:R-:W-:Y:S01]  /*2c30*/  UMOV UR4, 0x400 ;  /* 0x0000040000047882 */ /* 0x000fe20000000000 */
[----:B------:R-:W-:-:S06]  /*2c40*/  NOP ;  /* 0x0000000000007918 */ /* 0x000fcc0000000000 */
[----:B------:R-:W-:Y:S06]  /*2c50*/  BAR.ARV 0x6, 0xa0 ;  /* 0x0182800000007b1d */ /* 0x000fec0000002000 */
[----:B------:R-:W4:Y:S01]  /*2c60*/  LDCU UR7, c[0x0][0x38c] ;  /* 0x00007180ff0777ac */ /* 0x000f220008000800 */
[----:B------:R-:W-:Y:S01]  /*2c70*/  IMAD.MOV.U32 R11, RZ, RZ, 0x1 ;  /* 0x00000001ff0b7424 */ /* 0x000fe200078e00ff */
[----:B------:R-:W-:Y:S01]  /*2c80*/  CS2R R8, SRZ ;  /* 0x0000000000087805 */ /* 0x000fe2000001ff00 */
[----:B------:R-:W-:Y:S01]  /*2c90*/  IMAD.MOV.U32 R10, RZ, RZ, RZ ;  /* 0x000000ffff0a7224 */ /* 0x000fe200078e00ff */
[----:B------:R-:W3:Y:S01]  /*2ca0*/  LDCU UR6, c[0x0][0x38c] ;  /* 0x00007180ff0677ac */ /* 0x000ee20008000800 */
[----:B------:R-:W-:Y:S01]  /*2cb0*/  UMOV UR15, URZ ;  /* 0x000000ff000f7c82 */ /* 0x000fe20008000000 */
[----:B------:R-:W-:Y:S01]  /*2cc0*/  UMOV UR14, URZ ;  /* 0x000000ff000e7c82 */ /* 0x000fe20008000000 */
[----:B--2---:R-:W-:Y:S01]  /*2cd0*/  ULEA UR5, UR5, UR4, 0x18 ;  /* 0x0000000405057291 */ /* 0x004fe2000f8ec0ff */
[----:B------:R-:W-:Y:S01]  /*2ce0*/  UMOV UR24, 0x0 ;  /* 0x0000000000187882 */ /* 0x000fe20000000000 */
[----:B------:R-:W-:-:S02]  /*2cf0*/  UMOV UR25, 0x4200490 ;  /* 0x0420049000197882 */ /* 0x000fc40000000000 */
[----:B------:R-:W-:Y:S02]  /*2d00*/  UIADD3 UR10, UPT, UPT, UR5, 0x4400, URZ ;  /* 0x00004400050a7890 */ /* 0x000fe4000fffe0ff */
[----:B------:R-:W-:Y:S02]  /*2d10*/  UIADD3 UR11, UPT, UPT, UR5, 0xa400, URZ ;  /* 0x0000a400050b7890 */ /* 0x000fe4000fffe0ff */
[----:B----4-:R-:W-:Y:S01]  /*2d20*/  UIADD3 UR7, UPT, UPT, UR7, 0x3f, URZ ;  /* 0x0000003f07077890 */ /* 0x010fe2000fffe0ff */
[----:B-1----:R-:W1:Y:S01]  /*2d30*/  LDS R0, [UR5+0x130] ;  /* 0x00013005ff007984 */ /* 0x002e620008000800 */
[----:B------:R-:W-:Y:S02]  /*2d40*/  USHF.R.U32.HI UR10, URZ, 0x4, UR10 ;  /* 0x00000004ff0a7899 */ /* 0x000fe4000801160a */
[----:B------:R-:W-:Y:S02]  /*2d50*/  USHF.R.S32.HI UR4, URZ, 0x1f, UR7 ;  /* 0x0000001fff047899 */ /* 0x000fe40008011407 */
[----:B------:R-:W-:-:S02]  /*2d60*/  USHF.R.U32.HI UR11, URZ, 0x4, UR11 ;  /* 0x00000004ff0b7899 */ /* 0x000fc4000801160b */
[----:B------:R-:W-:Y:S02]  /*2d70*/  ULEA.HI UR4, UR4, UR7, URZ, 0x6 ;  /* 0x0000000704047291 */ /* 0x000fe4000f8f30ff */
[----:B------:R-:W-:Y:S02]  /*2d80*/  ULOP3.LUT UR10, UR10, 0x3fff, URZ, 0xc0, !UPT ;  /* 0x00003fff0a0a7892 */ /* 0x000fe4000f8ec0ff */
[----:B------:R-:W-:Y:S02]  /*2d90*/  USHF.R.S32.HI UR4, URZ, 0x6, UR4 ;  /* 0x00000006ff047899 */ /* 0x000fe40008011404 */
[----:B------:R-:W-:Y:S02]  /*2da0*/  ULOP3.LUT UR11, UR11, 0x3fff, URZ, 0xc0, !UPT ;  /* 0x00003fff0b0b7892 */ /* 0x000fe4000f8ec0ff */
[----:B------:R-:W-:Y:S01]  /*2db0*/  UISETP.LT.AND UP0, UPT, UR4, 0x1, UPT ;  /* 0x000000010400788c */ /* 0x000fe2000bf01270 */
[----:B------:R-:W-:Y:S01]  /*2dc0*/  UMOV UR22, 0x0 ;  /* 0x0000000000167882 */ /* 0x000fe20000000000 */
[----:B------:R-:W-:-:S02]  /*2dd0*/  UMOV UR23, 0x4200490 ;  /* 0x0420049000177882 */ /* 0x000fc40000000000 */
[----:B------:R-:W-:Y:S02]  /*2de0*/  USEL UR9, UR4, 0x1, !UP0 ;  /* 0x0000000104097887 */ /* 0x000fe4000c000000 */
[----:B------:R-:W-:Y:S02]  /*2df0*/  ULOP3.LUT UR10, UR10, 0x10000, URZ, 0xfc, !UPT ;  /* 0x000100000a0a7892 */ /* 0x000fe4000f8efcff */
[----:B------:R-:W-:Y:S02]  /*2e00*/  ULOP3.LUT UR11, UR11, 0x10000, URZ, 0xfc, !UPT ;  /* 0x000100000b0b7892 */ /* 0x000fe4000f8efcff */
[----:B------:R-:W-:Y:S02]  /*2e10*/  UIADD3 UR9, UPT, UPT, -UR9, URZ, URZ ;  /* 0x000000ff09097290 */ /* 0x000fe4000fffe1ff */
[----:B---3--:R-:W-:Y:S01]  /*2e20*/  UISETP.GE.AND UP3, UPT, UR6, 0x1, UPT ;  /* 0x000000010600788c */ /* 0x008fe2000bf66270 */
[----:B------:R-:W-:Y:S01]  /*2e30*/  UMOV UR20, 0x0 ;  /* 0x0000000000147882 */ /* 0x000fe20000000000 */
[----:B------:R-:W-:Y:S01]  /*2e40*/  UMOV UR21, 0x4200490 ;  /* 0x0420049000157882 */ /* 0x000fe20000000000 */
[----:B------:R-:W-:Y:S01]  /*2e50*/  UMOV UR18, 0x0 ;  /* 0x0000000000127882 */ /* 0x000fe20000000000 */
[----:B------:R-:W-:Y:S01]  /*2e60*/  UMOV UR19, 0x4200490 ;  /* 0x0420049000137882 */ /* 0x000fe20000000000 */
[----:B-1----:R-:W-:-:S15]  /*2e70*/  R2UR UR16, R0 ;  /* 0x00000000001072ca */ /* 0x002fde00000e0000 */
.L_x_58:
[----:B------:R-:W-:Y:S02]  /*2e80*/  LEA R0, R10, UR5, 0x3 ;  /* 0x000000050a007c11 */ /* 0x000fe4000f8e18ff */
[----:B------:R-:W-:Y:S02]  /*2e90*/  SHF.L.U32 R5, R9, 0x1f, RZ ;  /* 0x0000001f09057819 */ /* 0x000fe400000006ff */
[----:B------:R-:W-:Y:S01]  /*2ea0*/  PLOP3.LUT P0, PT, PT, PT, UP3, 0x80, 0x8 ;  /* 0x000000000008781c */ /* 0x000fe20003f0f038 */
[----:B------:R-:W-:Y:S01]  /*2eb0*/  VIADD R3, R0, 0x90 ;  /* 0x0000009000037836 */ /* 0x000fe20000000000 */
[----:B-1----:R-:W1:Y:S02]  /*2ec0*/  SYNCS.PHASECHK.TRANS64.TRYWAIT P1, [R0+URZ+0x80], R5 ;  /* 0x00008005000075a7 */ /* 0x002e6400080211ff */
[----:B-1-3--:R-:W-:Y:S09]  /*2ed0*/  @!P1 BRA `(.L_x_52) ;  /* 0x0000005000949947 */ /* 0x00aff20003800000 */
.L_x_143:
[----:B------:R-:W-:Y:S01]  /*2ee0*/  LEA R4, R10, UR5, 0x4 ;  /* 0x000000050a047c11 */ /* 0x000fe2000f8e20ff */
[----:B------:R-:W-:Y:S01]  /*2ef0*/  @UP3 ULEA UR6, UR14, UR5, 0x3 ;  /* 0x000000050e063291 */ /* 0x000fe2000f8e18ff */
[----:B------:R-:W-:Y:S01]  /*2f00*/  PLOP3.LUT P2, PT, PT, PT, PT, 0x80, 0x8 ;  /* 0x000000000008781c */ /* 0x000fe20003f4f070 */
[----:B------:R-:W-:Y:S01]  /*2f10*/  ULEA UR7, UR15, UR5, 0x3 ;  /* 0x000000050f077291 */ /* 0x000fe2000f8e18ff */
[----:B------:R-:W-:Y:S02]  /*2f20*/  PRMT R3, RZ, 0x654, R3 ;  /* 0x00000654ff037816 */ /* 0x000fe40000000003 */
[----:B-1----:R-:W1:Y:S01]  /*2f30*/  LDS.128 R4, [R4+0x110] ;  /* 0x0001100004047984 */ /* 0x002e620000000c00 */
[----:B------:R-:W-:Y:S02]  /*2f40*/  @P0 SHF.L.U32 R2, R8, 0x1f, RZ ;  /* 0x0000001f08020819 */ /* 0x000fe400000006ff */
[----:B------:R-:W-:Y:S01]  /*2f50*/  SHF.L.U32 R0, R11, 0x1f, RZ ;  /* 0x0000001f0b007819 */ /* 0x000fe200000006ff */
[----:B------:R-:W-:Y:S01]  /*2f60*/  @!PT LDS RZ, [RZ] ;  /* 0x00000000fffff984 */ /* 0x000fe20000000800 */
[----:B------:R-:W-:Y:S01]  /*2f70*/  @!PT LDS RZ, [RZ] ;  /* 0x00000000fffff984 */ /* 0x000fe20000000800 */
[----:B------:R-:W-:Y:S01]  /*2f80*/  @!PT LDS RZ, [RZ] ;  /* 0x00000000fffff984 */ /* 0x000fe20000000800 */
[----:B------:R-:W-:Y:S01]  /*2f90*/  @!PT LDS RZ, [RZ] ;  /* 0x00000000fffff984 */ /* 0x000fe20000000800 */
[----:B------:R2:W-:Y:S06]  /*2fa0*/  MEMBAR.ALL.CTA ;  /* 0x0000000000007992 */ /* 0x0005ec0000008000 */
[----:B--2---:R-:W2:Y:S02]  /*2fb0*/  FENCE.VIEW.ASYNC.S ;  /* 0x00000000000073c6 */ /* 0x004ea40000000000 */
[----:B--2---:R2:W-:Y:S01]  /*2fc0*/  SYNCS.ARRIVE.TRANS64.RED.A1T0 RZ, [R3+URZ], RZ ;  /* 0x000000ff03ff79a7 */ /* 0x0045e200081004ff */
[----:B------:R2:W3:Y:S01]  /*2fd0*/  @P0 SYNCS.PHASECHK.TRANS64.TRYWAIT P2, [UR6], R2 ;  /* 0x00000002ff0005a7 */ /* 0x0004e20008041106 */
[----:B------:R-:W-:Y:S01]  /*2fe0*/  ULEA.HI UR6, UR15, UR15, URZ, 0x1 ;  /* 0x0000000f0f067291 */ /* 0x000fe2000f8f08ff */
[----:B-1----:R-:W-:-:S03]  /*2ff0*/  LOP3.LUT P1, RZ, R6, 0x1, RZ, 0xc0, !PT ;  /* 0x0000000106ff7812 */ /* 0x002fc6000782c0ff */
[----:B------:R-:W-:Y:S02]  /*3000*/  USHF.L.U32 UR8, UR6, 0x6, URZ ;  /* 0x0000000606087899 */ /* 0x000fe400080006ff */
[----:B------:R-:W-:Y:S02]  /*3010*/  ULOP3.LUT UR6, UR6, 0xffe, URZ, 0xc0, !UPT ;  /* 0x00000ffe06067892 */ /* 0x000fe4000f8ec0ff */
[----:B------:R-:W-:Y:S02]  /*3020*/  ULOP3.LUT UR8, UR8, 0xffffff80, URZ, 0xc0, !UPT ;  /* 0xffffff8008087892 */ /* 0x000fe4000f8ec0ff */
[----:B------:R-:W-:Y:S02]  /*3030*/  UIADD3 UR6, UPT, UPT, -UR6, UR15, URZ ;  /* 0x0000000f06067290 */ /* 0x000fe4000fffe1ff */
[----:B------:R-:W-:Y:S01]  /*3040*/  UIADD3 UR8, UPT, UPT, UR16, UR8, URZ ;  /* 0x0000000810087290 */ /* 0x000fe2000fffe0ff */
[----:B------:R-:W1:Y:S03]  /*3050*/  SYNCS.PHASECHK.TRANS64.TRYWAIT P0, [UR7+0xc0], R0 ;  /* 0x0000c000ff0075a7 */ /* 0x000e660008001107 */
[----:B------:R-:W-:Y:S01]  /*3060*/  ULEA UR8, UR6, UR8, 0x14 ;  /* 0x0000000806087291 */ /* 0x000fe2000f8ea0ff */
[----:B-123--:R-:W-:Y:S11]  /*3070*/  @!P0 BRA `(.L_x_53) ;  /* 0x0000005000408947 */ /* 0x00eff60003800000 */
.L_x_145:
[----:B------:R-:W-:Y:S01]  /*3080*/  IADD3 R10, PT, PT, R10, 0x1, RZ ;  /* 0x000000010a0a7810 */ /* 0x000fe20007ffe0ff */
[----:B------:R-:W-:Y:S06]  /*3090*/  BRA.U !UP3, `(.L_x_54) ;  /* 0x000000010bc07547 */ /* 0x000fec000b800000 */
[----:B------:R-:W-:Y:S01]  /*30a0*/  UPLOP3.LUT UP4, UPT, UPT, UPT, UPT, 0x40, 0x4 ;  /* 0x000000000004789c */ /* 0x000fe20003f8e870 */
[----:B------:R-:W-:Y:S01]  /*30b0*/  UMOV UR13, UR9 ;  /* 0x00000009000d7c82 */ /* 0x000fe20008000000 */
[----:B------:R-:W-:Y:S01]  /*30c0*/  UMOV UR12, UR4 ;  /* 0x00000004000c7c82 */ /* 0x000fe20008000000 */
[----:B------:R-:W-:-:S08]  /*30d0*/  UMOV UR17, UR14 ;  /* 0x0000000e00117c82 */ /* 0x000fd00008000000 */
.L_x_57:
[----:B------:R-:W-:Y:S02]  /*30e0*/  UIADD3 UR13, UPT, UPT, UR13, 0x1, URZ ;  /* 0x000000010d0d7890 */ /* 0x000fe4000fffe0ff */
[----:B--2---:R-:W-:Y:S02]  /*30f0*/  ULEA UR6, UR17, UR5, 0x3 ;  /* 0x0000000511067291 */ /* 0x004fe4000f8e18ff */
[----:B------:R-:W-:Y:S01]  /*3100*/  UISETP.NE.AND UP0, UPT, UR13, URZ, UPT ;  /* 0x000000ff0d00728c */ /* 0x000fe2000bf05270 */
[----:B---3--:R-:W-:Y:S10]  /*3110*/  @P2 BRA `(.L_x_55) ;  /* 0x00000000000c2947 */ /* 0x008ff40003800000 */
[----:B-1----:R-:W-:Y:S04]  /*3120*/  SHF.L.U32 R3, R8, 0x1f, RZ ;  /* 0x0000001f08037819 */ /* 0x002fe800000006ff */
[----:B------:R-:W1:Y:S02]  /*3130*/  SYNCS.PHASECHK.TRANS64.TRYWAIT P0, [UR6], R3 ;  /* 0x00000003ff0075a7 */ /* 0x000e640008001106 */
[----:B-1----:R-:W-:Y:S05]  /*3140*/  @!P0 BRA `(.L_x_56) ;  /* 0x0000005000248947 */ /* 0x002fea0003800000 */
.L_x_55:
[----:B------:R-:W-:Y:S01]  /*3150*/  UISETP.NE.AND UP1, UPT, UR12, 0x1, UPT ;  /* 0x000000010c00788c */ /* 0x000fe2000bf25270 */
[----:B------:R-:W-:Y:S01]  /*3160*/  PLOP3.LUT P2, PT, PT, PT, PT, 0x80, 0x8 ;  /* 0x000000000008781c */ /* 0x000fe20003f4f070 */
[----:B------:R-:W-:Y:S02]  /*3170*/  UIADD3 UR14, UPT, UPT, UR17, 0x1, URZ ;  /* 0x00000001110e7890 */ /* 0x000fe4000fffe0ff */
[----:B------:R-:W-:Y:S02]  /*3180*/  ULEA UR28, UR17, UR11, 0xa ;  /* 0x0000000b111c7291 */ /* 0x000fe4000f8e50ff */
[----:B------:R-:W-:Y:S01]  /*3190*/  UISETP.NE.AND UP2, UPT, UR14, 0x3, UPT ;  /* 0x000000030e00788c */ /* 0x000fe2000bf45270 */
[----:B------:R-:W-:Y:S01]  /*31a0*/  PLOP3.LUT P0, PT, PT, PT, UP1, 0x80, 0x8 ;  /* 0x000000000008781c */ /* 0x000fe20003f0f018 */
[----:B------:R-:W-:Y:S02]  /*31b0*/  UIADD3 UR40, UPT, UPT, UR28, 0x2, URZ ;  /* 0x000000021c287890 */ /* 0x000fe4000fffe0ff */
[----:B------:R-:W-:Y:S02]  /*31c0*/  USEL UR27, URZ, 0x1, UP2 ;  /* 0x00000001ff1b7887 */ /* 0x000fe40009000000 */
[----:B------:R-:W-:Y:S02]  /*31d0*/  USEL UR14, UR14, URZ, UP2 ;  /* 0x000000ff0e0e7287 */ /* 0x000fe40009000000 */
[----:B------:R-:W-:Y:S02]  /*31e0*/  UIADD3 UR36, UPT, UPT, UR28, 0x4, URZ ;  /* 0x000000041c247890 */ /* 0x000fe4000fffe0ff */
[----:B------:R-:W-:Y:S01]  /*31f0*/  @UP1 ULEA UR26, UR14, UR5, 0x3 ;  /* 0x000000050e1a1291 */ /* 0x000fe2000f8e18ff */
[----:B------:R-:W-:Y:S01]  /*3200*/  LOP3.LUT R8, R8, UR27, RZ, 0x3c, !PT ;  /* 0x0000001b08087c12 */ /* 0x000fe2000f8e3cff */
[----:B------:R-:W-:Y:S02]  /*3210*/  UIADD3 UR32, UPT, UPT, UR28, 0x6, URZ ;  /* 0x000000061c207890 */ /* 0x000fe4000fffe0ff */
[----:B------:R-:W-:Y:S01]  /*3220*/  UIADD3 UR6, UPT, UPT, UR6, 0x18, URZ ;  /* 0x0000001806067890 */ /* 0x000fe2000fffe0ff */
[----:B-1----:R-:W-:Y:S01]  /*3230*/  @P0 SHF.L.U32 R0, R8, 0x1f, RZ ;  /* 0x0000001f08000819 */ /* 0x002fe200000006ff */
[----:B------:R-:W-:Y:S01]  /*3240*/  UIADD3 UR12, UPT, UPT, UR12, -0x1, URZ ;  /* 0xffffffff0c0c7890 */ /* 0x000fe2000fffe0ff */
[----:B------:R-:W-:Y:S02]  /*3250*/  UMOV UR29, 0x40004040 ;  /* 0x40004040001d7882 */ /* 0x000fe40000000000 */
[----:B------:R2:W3:Y:S01]  /*3260*/  @P0 SYNCS.PHASECHK.TRANS64.TRYWAIT P2, [UR26], R0 ;  /* 0x00000000ff0005a7 */ /* 0x0004e2000804111a */
[----:B------:R-:W-:Y:S01]  /*3270*/  ULEA UR26, UR17, UR10, 0x9 ;  /* 0x0000000a111a7291 */ /* 0x000fe2000f8e48ff */
[----:B------:R-:W-:Y:S01]  /*3280*/  UMOV UR27, 0x40004040 ;  /* 0x40004040001b7882 */ /* 0x000fe20000000000 */
[----:B------:R-:W-:Y:S02]  /*3290*/  UMOV UR41, 0x40004040 ;  /* 0x4000404000297882 */ /* 0x000fe40000000000 */
[----:B------:R-:W-:Y:S02]  /*32a0*/  UIADD3 UR38, UPT, UPT, UR26, 0x2, URZ ;  /* 0x000000021a267890 */ /* 0x000fe4000fffe0ff */
[----:B------:R-:W-:Y:S02]  /*32b0*/  UIADD3 UR34, UPT, UPT, UR26, 0x4, URZ ;  /* 0x000000041a227890 */ /* 0x000fe4000fffe0ff */
[----:B------:R-:W-:Y:S01]  /*32c0*/  UIADD3 UR30, UPT, UPT, UR26, 0x6, URZ ;  /* 0x000000061a1e7890 */ /* 0x000fe2000fffe0ff */
[----:B------:R2:W-:Y:S01]  /*32d0*/  UTCHMMA gdesc[UR26], gdesc[UR28], tmem[UR8], tmem[UR24], idesc[UR25], UP4 ;  /* 0x00ff181c1a0075ea */ /* 0x0005e2000a000008 */
[----:B------:R-:W-:Y:S01]  /*32e0*/  UPLOP3.LUT UP4, UPT, UPT, UPT, UPT, 0x80, 0x8 ;  /* 0x000000000008789c */ /* 0x000fe20003f8f070 */
[----:B------:R-:W-:Y:S01]  /*32f0*/  UMOV UR39, 0x40004040 ;  /* 0x4000404000277882 */ /* 0x000fe20000000000 */
[----:B------:R-:W-:Y:S01]  /*3300*/  UMOV UR37, 0x40004040 ;  /* 0x4000404000257882 */ /* 0x000fe20000000000 */
[----:B------:R2:W-:Y:S01]  /*3310*/  UTCHMMA gdesc[UR38], gdesc[UR40], tmem[UR8], tmem[UR22], idesc[UR23], UPT ;  /* 0x00ff1628260075ea */ /* 0x0005e2000b800008 */
[----:B------:R-:W-:Y:S01]  /*3320*/  UMOV UR35, 0x40004040 ;  /* 0x4000404000237882 */ /* 0x000fe20000000000 */
[----:B------:R-:W-:Y:S01]  /*3330*/  UMOV UR33, 0x40004040 ;  /* 0x4000404000217882 */ /* 0x000fe20000000000 */
[----:B------:R-:W-:Y:S01]  /*3340*/  UMOV UR31, 0x40004040 ;  /* 0x40004040001f7882 */ /* 0x000fe20000000000 */
[----:B------:R2:W-:Y:S01]  /*3350*/  UTCHMMA gdesc[UR34], gdesc[UR36], tmem[UR8], tmem[UR20], idesc[UR21], UPT ;  /* 0x00ff1424220075ea */ /* 0x0005e2000b800008 */
[----:B------:R2:W-:Y:S01]  /*3360*/  UTCHMMA gdesc[UR30], gdesc[UR32], tmem[UR8], tmem[UR18], idesc[UR19], UPT ;  /* 0x00ff12201e0075ea */ /* 0x0005e2000b800008 */
[----:B------:R2:W-:Y:S01]  /*3370*/  UTCBAR [UR6], URZ ;  /* 0x000000ff060073e9 */ /* 0x0005e200080000ff */
[----:B------:R-:W-:Y:S01]  /*3380*/  UMOV UR17, UR14 ;  /* 0x0000000e00117c82 */ /* 0x000fe20008000000 */
[----:B------:R-:W-:Y:S05]  /*3390*/  BRA.U UP0, `(.L_x_57) ;  /* 0xfffffffd00507547 */ /* 0x000fea000b83ffff */
.L_x_54:
[----:B------:R-:W-:Y:S01]  /*33a0*/  UIADD3 UR15, UPT, UPT, UR15, 0x1, URZ ;  /* 0x000000010f0f7890 */ /* 0x000fe2000fffe0ff */
[C---:B------:R-:W-:Y:S01]  /*33b0*/  ISETP.NE.AND P0, PT, R10.reuse, 0x2, PT ;  /* 0x000000020a00780c */ /* 0x040fe20003f05270 */
[----:B------:R-:W-:Y:S02]  /*33c0*/  UIADD3 UR7, UPT, UPT, UR7, 0xa0, URZ ;  /* 0x000000a007077890 */ /* 0x000fe4000fffe0ff */
[----:B------:R-:W-:Y:S01]  /*33d0*/  UISETP.NE.AND UP0, UPT, UR15, 0x4, UPT ;  /* 0x000000040f00788c */ /* 0x000fe2000bf05270 */
[----:B-12---:R-:W-:Y:S02]  /*33e0*/  SEL R0, RZ, 0x1, P0 ;  /* 0x00000001ff007807 */ /* 0x006fe40000000000 */
[----:B------:R-:W-:Y:S01]  /*33f0*/  SEL R10, R10, RZ, P0 ;  /* 0x000000ff0a0a7207 */ /* 0x000fe20000000000 */
[----:B------:R-:W-:Y:S01]  /*3400*/  USEL UR6, URZ, 0x1, UP0 ;  /* 0x00000001ff067887 */ /* 0x000fe20008000000 */
[----:B------:R-:W-:Y:S01]  /*3410*/  LOP3.LUT R9, R9, R0, RZ, 0x3c, !PT ;  /* 0x0000000009097212 */ /* 0x000fe200078e3cff */
[----:B------:R-:W-:Y:S01]  /*3420*/  USEL UR15, UR15, URZ, UP0 ;  /* 0x000000ff0f0f7287 */ /* 0x000fe20008000000 */
[----:B------:R1:W-:Y:S03]  /*3430*/  UTCBAR [UR7], URZ ;  /* 0x000000ff070073e9 */ /* 0x0003e600080000ff */
[----:B------:R-:W-:Y:S01]  /*3440*/  LOP3.LUT R11, R11, UR6, RZ, 0x3c, !PT ;  /* 0x000000060b0b7c12 */ /* 0x000fe2000f8e3cff */
[----:B------:R-:W-:Y:S07]  /*3450*/  @P1 BRA `(.L_x_58) ;  /* 0xfffffff800881947 */ /* 0x000fee000383ffff */
[----:B------:R-:W2:Y:S01]  /*3460*/  S2UR UR4, SR_CgaCtaId ;  /* 0x00000000000479c3 */ /* 0x000ea20000008800 */
[----:B------:R-:W-:Y:S01]  /*3470*/  ELECT P0, URZ, PT ;  /* 0x0000000000ff782f */ /* 0x000fe20003800000 */
[----:B------:R-:W-:Y:S01]  /*3480*/  IMAD.MOV.U32 R0, RZ, RZ, 0x1 ;  /* 0x00000001ff007424 */ /* 0x000fe200078e00ff */
[----:B------:R-:W-:Y:S01]  /*3490*/  UIADD3 UR5, UPT, UPT, UR5, 0xc0, URZ ;  /* 0x000000c005057890 */ /* 0x000fe2000fffe0ff */
[----:B------:R-:W-:Y:S01]  /*34a0*/  SHF.L.U32 R3, R11, 0x1f, RZ ;  /* 0x0000001f0b037819 */ /* 0x000fe200000006ff */
[----:B------:R-:W-:-:S03]  /*34b0*/  UMOV UR6, 0x40 ;  /* 0x0000004000067882 */ /* 0x000fc60000000000 */
[----:B------:R-:W-:Y:S01]  /*34c0*/  UVIRTCOUNT.DEALLOC.SMPOOL 0x80 ;  /* 0x000000800000784c */ /* 0x000fe20000000000 */
[----:B--2---:R-:W-:Y:S02]  /*34d0*/  ULEA UR4, UR4, UR6, 0x18 ;  /* 0x0000000604047291 */ /* 0x004fe4000f8ec0ff */
[----:B------:R-:W-:-:S07]  /*34e0*/  ULEA UR6, UR15, UR5, 0x3 ;  /* 0x000000050f067291 */ /* 0x000fce000f8e18ff */
[----:B------:R2:W-:Y:S02]  /*34f0*/  @P0 STS.U8 [UR4+0x1c], R0 ;  /* 0x00001c00ff000988 */ /* 0x0005e40008000004 */
[----:B------:R-:W4:Y:S02]  /*3500*/  SYNCS.PHASECHK.TRANS64.TRYWAIT P0, [UR6], R3 ;  /* 0x00000003ff0075a7 */ /* 0x000f240008001106 */
[----:B--2-4-:R-:W-:Y:S05]  /*3510*/  @!P0 BRA `(.L_x_59) ;  /* 0x0000004c00488947 */ /* 0x014fea0003800000 */
.L_x_148:
[----:B-1----:R-:W-:-:S04]  /*3520*/  UIADD3 UR7, UPT, UPT, UR15, 0x1, URZ ;  /* 0x000000010f077890 */ /* 0x002fc8000fffe0ff */
[----:B------:R-:W-:-:S04]  /*3530*/  UISETP.NE.AND UP0, UPT, UR7, 0x4, UPT ;  /* 0x000000040700788c */ /* 0x000fc8000bf05270 */
[----:B------:R-:W-:Y:S02]  /*3540*/  USEL UR8, URZ, 0x1, UP0 ;  /* 0x00000001ff087887 */ /* 0x000fe40008000000 */
[----:B------:R-:W-:-:S04]  /*3550*/  USEL UR7, UR7, URZ, UP0 ;  /* 0x000000ff07077287 */ /* 0x000fc80008000000 */
[----:B------:R-:W-:Y:S01]  /*3560*/  ULEA UR6, UR7, UR5, 0x3 ;  /* 0x0000000507067291 */ /* 0x000fe2000f8e18ff */
[----:B------:R-:W-:-:S04]  /*3570*/  LOP3.LUT R2, R11, UR8, RZ, 0x3c, !PT ;  /* 0x000000080b027c12 */ /* 0x000fc8000f8e3cff */
[----:B--2---:R-:W-:-:S04]  /*3580*/  SHF.L.U32 R3, R2, 0x1f, RZ ;  /* 0x0000001f02037819 */ /* 0x004fc800000006ff */
[----:B------:R-:W1:Y:S02]  /*3590*/  SYNCS.PHASECHK.TRANS64.TRYWAIT P0, [UR6], R3 ;  /* 0x00000003ff0075a7 */ /* 0x000e640008001106 */
[----:B-1----:R-:W-:Y:S05]  /*35a0*/  @!P0 BRA `(.L_x_60) ;  /* 0x0000004c003c8947 */ /* 0x002fea0003800000 */
.L_x_150:
        /* <DEDUP_REMOVED lines=9> */
.L_x_152:
[----:B------:R-:W-:-:S04]  /*3640*/  UIADD3 UR7, UPT, UPT, UR7, 0x1, URZ ;  /* 0x0000000107077890 */ /* 0x000fc8000fffe0ff */
[----:B------:R-:W-:-:S04]  /*3650*/  UISETP.NE.AND UP0, UPT, UR7, 0x4, UPT ;  /* 0x000000040700788c */ /* 0x000fc8000bf05270 */
[----:B------:R-:W-:Y:S02]  /*3660*/  USEL UR6, URZ, 0x1, UP0 ;  /* 0x00000001ff067887 */ /* 0x000fe40008000000 */
[----:B------:R-:W-:-:S04]  /*3670*/  USEL UR7, UR7, URZ, UP0 ;  /* 0x000000ff07077287 */ /* 0x000fc80008000000 */
[----:B------:R-:W-:Y:S01]  /*3680*/  ULEA UR7, UR7, UR5, 0x3 ;  /* 0x0000000507077291 */ /* 0x000fe2000f8e18ff */
[----:B-1----:R-:W-:-:S04]  /*3690*/  LOP3.LUT R3, R2, UR6, RZ, 0x3c, !PT ;  /* 0x0000000602037c12 */ /* 0x002fc8000f8e3cff */
[----:B------:R-:W-:-:S04]  /*36a0*/  SHF.L.U32 R3, R3, 0x1f, RZ ;  /* 0x0000001f03037819 */ /* 0x000fc800000006ff */
[----:B------:R-:W1:Y:S02]  /*36b0*/  SYNCS.PHASECHK.TRANS64.TRYWAIT P0, [UR7], R3 ;  /* 0x00000003ff0075a7 */ /* 0x000e640008001107 */
[----:B-1----:R-:W-:Y:S05]  /*36c0*/  @!P0 BRA `(.L_x_62) ;  /* 0x0000004c00248947 */ /* 0x002fea0003800000 */
.L_x_154:
[----:B------:R-:W-:Y:S01]  /*36d0*/  NOP ;  /* 0x0000000000007918 */ /* 0x000fe20000000000 */
[----:B-1----:R-:W1:Y:S01]  /*36e0*/  LDS R0, [UR4+0x14] ;  /* 0x00001404ff007984 */ /* 0x002e620008000800 */
[----:B------:R-:W-:Y:S01]  /*36f0*/  ULOP3.LUT UR6, UR16, 0xffff, URZ, 0xc0, !UPT ;  /* 0x0000ffff10067892 */ /* 0x000fe2000f8ec0ff */
[----:B------:R-:W-:Y:S01]  /*3700*/  UMOV UR8, 0xffff ;  /* 0x0000ffff00087882 */ /* 0x000fe20000000000 */
[----:B------:R-:W-:Y:S02]  /*3710*/  UMOV UR5, 0x1 ;  /* 0x0000000100057882 */ /* 0x000fe40000000000 */
[----:B------:R-:W-:-:S04]  /*3720*/  USHF.R.U32.HI UR6, URZ, 0x5, UR6 ;  /* 0x00000005ff067899 */ /* 0x000fc80008011606 */
[----:B------:R-:W-:Y:S02]  /*3730*/  USHF.L.U32 UR8, UR8, UR6, URZ ;  /* 0x0000000608087299 */ /* 0x000fe400080006ff */
[----:B------:R-:W-:-:S04]  /*3740*/  USHF.L.U32 UR5, UR5, UR6, URZ ;  /* 0x0000000605057299 */ /* 0x000fc800080006ff */
[----:B-1----:R-:W-:-:S04]  /*3750*/  LOP3.LUT R0, R0, UR8, RZ, 0xc0, !PT ;  /* 0x0000000800007c12 */ /* 0x002fc8000f8ec0ff */
[----:B------:R-:W-:-:S13]  /*3760*/  ISETP.NE.AND P0, PT, R0, UR8, PT ;  /* 0x0000000800007c0c */ /* 0x000fda000bf05270 */
[----:B------:R-:W-:Y:S05]  /*3770*/  @P0 BRA `(.L_x_63) ;  /* 0x0000000000580947 */ /* 0x000fea0003800000 */
[----:B------:R-:W1:Y:S02]  /*3780*/  LDS R0, [UR4+0x18] ;  /* 0x00001804ff007984 */ /* 0x000e640008000800 */
[----:B-1----:R-:W-:-:S04]  /*3790*/  LOP3.LUT R0, R0, UR5, RZ, 0xc0, !PT ;  /* 0x0000000500007c12 */ /* 0x002fc8000f8ec0ff */
[----:B------:R-:W-:-:S13]  /*37a0*/  ISETP.NE.AND P0, PT, R0, UR5, PT ;  /* 0x0000000500007c0c */ /* 0x000fda000bf05270 */
[----:B------:R-:W-:Y:S05]  /*37b0*/  @P0 BRA `(.L_x_64) ;  /* 0x00000000003c0947 */ /* 0x000fea0003800000 */
[----:B------:R-:W1:Y:S01]  /*37c0*/  S2R R2, SR_LANEID ;  /* 0x0000000000027919 */ /* 0x000e620000000000 */
[----:B------:R-:W-:Y:S01]  /*37d0*/  ULOP3.LUT UR8, URZ, UR8, URZ, 0x33, !UPT ;  /* 0x00000008ff087292 */ /* 0x000fe2000f8e33ff */
[----:B------:R-:W-:Y:S01]  /*37e0*/  LOP3.LUT R4, RZ, UR5, RZ, 0x33, !PT ;  /* 0x00000005ff047c12 */ /* 0x000fe2000f8e33ff */
[----:B------:R-:W-:Y:S02]  /*37f0*/  VOTEU.ANY UR7, UPT, PT ;  /* 0x0000000000077886 */ /* 0x000fe400038e0100 */
[----:B------:R-:W-:Y:S01]  /*3800*/  UFLO.U32 UR7, UR7 ;  /* 0x00000007000772bd */ /* 0x000fe200080e0000 */
[----:B------:R-:W2:Y:S01]  /*3810*/  REDUX UR5, R4 ;  /* 0x00000000040573c4 */ /* 0x000ea20000000000 */
[----:B------:R-:W-:-:S06]  /*3820*/  IMAD.U32 R0, RZ, RZ, UR8 ;  /* 0x00000008ff007e24 */ /* 0x000fcc000f8e00ff */
[----:B------:R4:W-:Y:S01]  /*3830*/  UTCATOMSWS.AND URZ, UR8 ;  /* 0x0000000800ff79e3 */ /* 0x0009e20008000000 */
[----:B------:R-:W3:Y:S01]  /*3840*/  REDUX UR6, R0 ;  /* 0x00000000000673c4 */ /* 0x000ee20000000000 */
[----:B-1----:R-:W-:Y:S01]  /*3850*/  ISETP.EQ.U32.AND P0, PT, R2, UR7, PT ;  /* 0x0000000702007c0c */ /* 0x002fe2000bf02070 */
[----:B--2---:R-:W-:Y:S01]  /*3860*/  IMAD.U32 R2, RZ, RZ, UR5 ;  /* 0x00000005ff027e24 */ /* 0x004fe2000f8e00ff */
[----:B---3--:R-:W-:-:S11]  /*3870*/  MOV R3, UR6 ;  /* 0x0000000600037c02 */ /* 0x008fd60008000f00 */
[----:B------:R4:W-:Y:S04]  /*3880*/  @P0 ATOMS.AND RZ, [UR4+0x14], R3 ;  /* 0x00001403ffff098c */ /* 0x0009e8000a800004 */
[----:B------:R4:W-:Y:S01]  /*3890*/  @P0 ATOMS.AND RZ, [UR4+0x18], R2 ;  /* 0x00001802ffff098c */ /* 0x0009e2000a800004 */
[----:B------:R-:W-:Y:S05]  /*38a0*/  BRA `(.L_x_65) ;  /* 0x0000000000147947 */ /* 0x000fea0003800000 */
.L_x_64:
[----:B------:R-:W-:Y:S02]  /*38b0*/  MOV R2, 0x38d0 ;  /* 0x000038d000027802 */ /* 0x000fe40000000f00 */
[----:B---3-5:R-:W-:Y:S05]  /*38c0*/  CALL.REL.NOINC `($__internal_0_$__cuda_sm10x_tcgen05_guardrail_trap_col_being_dealloced_not_returned_by_alloc) ;  /* 0x00000050000c7944 */ /* 0x028fea0003c00000 */
[----:B------:R-:W-:Y:S05]  /*38d0*/  BRA `(.L_x_65) ;  /* 0x0000000000087947 */ /* 0x000fea0003800000 */
.L_x_63:
[----:B------:R-:W-:Y:S02]  /*38e0*/  MOV R2, 0x3900 ;  /* 0x0000390000027802 */ /* 0x000fe40000000f00 */
[----:B---3-5:R-:W-:Y:S05]  /*38f0*/  CALL.REL.NOINC `($__internal_2_$__cuda_sm10x_tcgen05_guardrail_trap_unallocated_columns_being_dealloced) ;  /* 0x0000005000187944 */ /* 0x028fea0003c00000 */
.L_x_65:
[----:B------:R-:W-:Y:S01]  /*3900*/  NOP ;  /* 0x0000000000007918 */ /* 0x000fe20000000000 */
[----:B----4-:R-:W-:Y:S05]  /*3910*/  EXIT ;  /* 0x000000000000794d */ /* 0x010fea0003800000 */
.L_x_47:
[----:B------:R-:W-:-:S09]  /*3920*/  UISETP.NE.OR UP2, UPT, UR8, 0x3, !UP2 ;  /* 0x000000030800788c */ /* 0x000fd2000d745670 */
[----:B------:R-:W-:Y:S05]  /*3930*/  BRA.U UP2, `(.L_x_66) ;  /* 0x0000001102147547 */ /* 0x000fea000b800000 */
[----:B------:R-:W1:Y:S01]  /*3940*/  LDC R0, c[0x0][0xb30] ;  /* 0x0002cc00ff007b82 */ /* 0x000e620000000800 */
[----:B------:R-:W2:Y:S01]  /*3950*/  LDCU.64 UR8, c[0x0][0x888] ;  /* 0x00011100ff0877ac */ /* 0x000ea20008000a00 */
[----:B------:R-:W-:Y:S02]  /*3960*/  HFMA2 R25, -RZ, RZ, 0, 0 ;  /* 0x00000000ff197431 */ /* 0x000fe400000001ff */
[----:B------:R-:W-:Y:S01]  /*3970*/  IMAD.MOV.U32 R32, RZ, RZ, 0x1 ;  /* 0x00000001ff207424 */ /* 0x000fe200078e00ff */
[----:B------:R-:W-:Y:S01]  /*3980*/  MOV R23, 0x1000 ;  /* 0x0000100000177802 */ /* 0x000fe20000000f00 */
[----:B------:R-:W4:Y:S01]  /*3990*/  LDCU.64 UR4, c[0x0][0x890] ;  /* 0x00011200ff0477ac */ /* 0x000f220008000a00 */
[----:B------:R-:W-:Y:S01]  /*39a0*/  IMAD.MOV.U32 R27, RZ, RZ, RZ ;  /* 0x000000ffff1b7224 */ /* 0x000fe200078e00ff */
[----:B------:R-:W3:Y:S01]  /*39b0*/  LDC R19, c[0x0][0x370] ;  /* 0x0000dc00ff137b82 */ /* 0x000ee20000000800 */
[----:B------:R-:W-:Y:S01]  /*39c0*/  UMOV UR7, 0x400 ;  /* 0x0000040000077882 */ /* 0x000fe20000000000 */
[----:B------:R-:W-:-:S02]  /*39d0*/  UPLOP3.LUT UP1, UPT, UPT, UPT, UPT, 0x40, 0x4 ;  /* 0x000000000004789c */ /* 0x000fc40003f2e870 */
[----:B------:R-:W-:-:S04]  /*39e0*/  ULEA UR7, UR37, UR7, 0x18 ;  /* 0x0000000725077291 */ /* 0x000fc8000f8ec0ff */
[----:B------:R-:W3:Y:S01]  /*39f0*/  LDC R2, c[0x0][0xb0c] ;  /* 0x0002c300ff027b82 */ /* 0x000ee20000000800 */
[----:B------:R-:W-:Y:S02]  /*3a00*/  UIADD3 UR13, UPT, UPT, UR7, 0x48, URZ ;  /* 0x00000048070d7890 */ /* 0x000fe4000fffe0ff */
[----:B--2---:R-:W-:Y:S02]  /*3a10*/  UISETP.NE.U32.AND UP2, UPT, UR8, URZ, UPT ;  /* 0x000000ff0800728c */ /* 0x004fe4000bf45070 */
[----:B------:R-:W-:Y:S02]  /*3a20*/  UIADD3 UR33, UPT, UPT, UR7, 0x30, URZ ;  /* 0x0000003007217890 */ /* 0x000fe4000fffe0ff */
[----:B----4-:R-:W-:Y:S01]  /*3a30*/  UISETP.NE.U32.AND UP3, UPT, UR4, URZ, UPT ;  /* 0x000000ff0400728c */ /* 0x010fe2000bf65070 */
[----:B------:R-:W2:Y:S01]  /*3a40*/  LDC R18, c[0x0][0xb20] ;  /* 0x0002c800ff127b82 */ /* 0x000ea20000000800 */
[----:B-1----:R-:W-:Y:S01]  /*3a50*/  ISETP.NE.AND P1, PT, R0, 0x1, PT ;  /* 0x000000010000780c */ /* 0x002fe20003f25270 */
[----:B------:R-:W-:-:S02]  /*3a60*/  UISETP.NE.AND.EX UP2, UPT, UR9, URZ, UPT, UP2 ;  /* 0x000000ff0900728c */ /* 0x000fc4000bf45320 */
[----:B------:R-:W-:Y:S02]  /*3a70*/  UIADD3 UR25, UPT, UPT, UR7, 0x38, URZ ;  /* 0x0000003807197890 */ /* 0x000fe4000fffe0ff */
[----:B------:R-:W-:Y:S02]  /*3a80*/  UIADD3 UR17, UPT, UPT, UR7, 0x40, URZ ;  /* 0x0000004007117890 */ /* 0x000fe4000fffe0ff */
[----:B------:R-:W1:Y:S01]  /*3a90*/  LDC.64 R36, c[0x0][0x348] ;  /* 0x0000d200ff247b82 */ /* 0x000e620000000a00 */
[----:B------:R-:W-:Y:S02]  /*3aa0*/  UPRMT UR13, UR37, 0x654, UR13 ;  /* 0x00000654250d7896 */ /* 0x000fe4000800000d */
[----:B------:R-:W-:-:S05]  /*3ab0*/  UISETP.NE.AND.EX UP3, UPT, UR5, URZ, UPT, UP3 ;  /* 0x000000ff0500728c */ /* 0x000fca000bf65330 */
[----:B------:R-:W4:Y:S08]  /*3ac0*/  LDC.64 R16, c[0x0][0xb10] ;  /* 0x0002c400ff107b82 */ /* 0x000f300000000a00 */
[----:B------:R-:W1:Y:S08]  /*3ad0*/  LDC.64 R6, c[0x0][0xb18] ;  /* 0x0002c600ff067b82 */ /* 0x000e700000000a00 */
[----:B------:R-:W1:Y:S08]  /*3ae0*/  LDC.64 R4, c[0x0][0xb28] ;  /* 0x0002ca00ff047b82 */ /* 0x000e700000000a00 */
[----:B--23--:R-:W1:Y:S02]  /*3af0*/  LDC R22, c[0x0][0x374] ;  /* 0x0000dd00ff167b82 */ /* 0x00ce640000000800 */
.L_x_77:
[----:B------:R-:W-:Y:S02]  /*3b00*/  LEA R0, R27, UR7, 0x3 ;  /* 0x000000071b007c11 */ /* 0x000fe4000f8e18ff */
[----:B------:R-:W-:Y:S02]  /*3b10*/  SHF.L.U32 R3, R25, 0x1f, RZ ;  /* 0x0000001f19037819 */ /* 0x000fe400000006ff */
[----:B------:R-:W-:Y:S02]  /*3b20*/  LEA R28, R27, UR7, 0x4 ;  /* 0x000000071b1c7c11 */ /* 0x000fe4000f8e20ff */
[----:B--2---:R-:W2:Y:S02]  /*3b30*/  SYNCS.PHASECHK.TRANS64.TRYWAIT P0, [R0+URZ+0x80], R3 ;  /* 0x00008003000075a7 */ /* 0x004ea400080011ff */
[----:B--2---:R-:W-:Y:S05]  /*3b40*/  @!P0 BRA `(.L_x_67) ;  /* 0x00000048001c8947 */ /* 0x004fea0003800000 */
.L_x_155:
[----:B------:R-:W-:Y:S01]  /*3b50*/  ISETP.GE.AND P0, PT, R26, 0x1, PT ;  /* 0x000000011a00780c */ /* 0x000fe20003f06270 */
[----:B------:R-:W3:Y:S01]  /*3b60*/  LDS.128 R28, [R28+0x110] ;  /* 0x000110001c1c7984 */ /* 0x000ee20000000c00 */
[----:B--2---:R-:W-:Y:S01]  /*3b70*/  VIADD R0, R0, 0x90 ;  /* 0x0000009000007836 */ /* 0x004fe20000000000 */
[----:B------:R-:W-:Y:S01]  /*3b80*/  @!PT LDS RZ, [RZ] ;  /* 0x00000000fffff984 */ /* 0x000fe20000000800 */
[----:B------:R-:W-:Y:S01]  /*3b90*/  @!PT LDS RZ, [RZ] ;  /* 0x00000000fffff984 */ /* 0x000fe20000000800 */
[----:B------:R-:W-:Y:S01]  /*3ba0*/  @!PT LDS RZ, [RZ] ;  /* 0x00000000fffff984 */ /* 0x000fe20000000800 */
[----:B------:R-:W-:Y:S01]  /*3bb0*/  @!PT LDS RZ, [RZ] ;  /* 0x00000000fffff984 */ /* 0x000fe20000000800 */
[----:B------:R2:W-:Y:S06]  /*3bc0*/  MEMBAR.ALL.CTA ;  /* 0x0000000000007992 */ /* 0x0005ec0000008000 */
[----:B--2---:R-:W2:Y:S01]  /*3bd0*/  FENCE.VIEW.ASYNC.S ;  /* 0x00000000000073c6 */ /* 0x004ea20000000000 */
[----:B------:R-:W-:Y:S04]  /*3be0*/  PRMT R0, RZ, 0x654, R0 ;  /* 0x00000654ff007816 */ /* 0x000fe80000000000 */
[----:B--2---:R2:W-:Y:S01]  /*3bf0*/  SYNCS.ARRIVE.TRANS64.RED.A1T0 RZ, [R0+URZ], RZ ;  /* 0x000000ff00ff79a7 */ /* 0x0045e200081004ff */
[----:B---3--:R-:W-:Y:S11]  /*3c00*/  LOP3.LUT P3, RZ, R30, 0x1, RZ, 0xc0, !PT ;  /* 0x000000011eff7812 */ /* 0x008ff6000786c0ff */
[----:B------:R-:W-:Y:S02]  /*3c10*/  @!UPT UIADD3 URZ, UPT, UPT, URZ, URZ, URZ ;  /* 0x000000fffffff290 */ /* 0x000fe4000fffe0ff */
[----:B------:R-:W-:Y:S02]  /*3c20*/  @P3 MOV R13, R28 ;  /* 0x0000001c000d3202 */ /* 0x000fe40000000f00 */
[----:B------:R-:W-:Y:S01]  /*3c30*/  @P3 LOP3.LUT R8, R29, 0xffff, RZ, 0xc0, !PT ;  /* 0x0000ffff1d083812 */ /* 0x000fe200078ec0ff */
[----:B--2---:R-:W-:Y:S06]  /*3c40*/  @!P0 BRA `(.L_x_68) ;  /* 0x0000000000a48947 */ /* 0x004fec0003800000 */
[----:B-1---5:R-:W-:Y:S01]  /*3c50*/  IMAD.HI.U32 R33, R22, R7, RZ ;  /* 0x0000000716217227 */ /* 0x022fe200078e00ff */
[----:B------:R-:W-:Y:S02]  /*3c60*/  ISETP.NE.AND P0, PT, R6, 0x1, PT ;  /* 0x000000010600780c */ /* 0x000fe40003f05270 */
[----:B------:R-:W-:Y:S01]  /*3c70*/  ISETP.NE.AND P2, PT, R26, 0x1, PT ;  /* 0x000000011a00780c */ /* 0x000fe20003f45270 */
[----:B----4-:R-:W-:Y:S01]  /*3c80*/  IMAD.HI.U32 R34, R19, R16, RZ ;  /* 0x0000001013227227 */ /* 0x010fe200078e00ff */
[----:B------:R-:W-:Y:S02]  /*3c90*/  SHF.R.U32.HI R33, RZ, R18, R33 ;  /* 0x00000012ff217219 */ /* 0x000fe40000011621 */
[----:B------:R-:W-:Y:S01]  /*3ca0*/  ISETP.NE.AND P4, PT, R2, 0x1, PT ;  /* 0x000000010200780c */ /* 0x000fe20003f85270 */
[----:B------:R-:W-:Y:S01]  /*3cb0*/  IMAD.HI.U32 R38, R13, R16, RZ ;  /* 0x000000100d267227 */ /* 0x000fe200078e00ff */
[----:B------:R-:W-:Y:S02]  /*3cc0*/  SHF.R.U32.HI R34, RZ, R17, R34 ;  /* 0x00000011ff227219 */ /* 0x000fe40000011622 */
[----:B------:R-:W-:Y:S01]  /*3cd0*/  SEL R3, R22, R33, !P0 ;  /* 0x0000002116037207 */ /* 0x000fe20004000000 */
[C---:B------:R-:W-:Y:S01]  /*3ce0*/  IMAD.HI.U32 R33, R8.reuse, R7, RZ ;  /* 0x0000000708217227 */ /* 0x040fe200078e00ff */
[----:B------:R-:W-:Y:S02]  /*3cf0*/  SEL R11, R19, R34, !P4 ;  /* 0x00000022130b7207 */ /* 0x000fe40006000000 */
[----:B------:R-:W-:Y:S01]  /*3d00*/  SHF.R.U32.HI R38, RZ, R17, R38 ;  /* 0x00000011ff267219 */ /* 0x000fe20000011626 */
[----:B------:R-:W-:Y:S01]  /*3d10*/  IMAD.HI.U32 R40, R3, R4, RZ ;  /* 0x0000000403287227 */ /* 0x000fe200078e00ff */
[----:B------:R-:W-:Y:S03]  /*3d20*/  SHF.R.U32.HI R33, RZ, R18, R33 ;  /* 0x00000012ff217219 */ /* 0x000fe60000011621 */
[----:B------:R-:W-:Y:S01]  /*3d30*/  IMAD.HI.U32 R34, R11, R4, RZ ;  /* 0x000000040b227227 */ /* 0x000fe200078e00ff */
[----:B------:R-:W-:Y:S02]  /*3d40*/  @P2 SHF.R.U32.HI R3, RZ, R5, R40 ;  /* 0x00000005ff032219 */ /* 0x000fe40000011628 */
[----:B------:R-:W-:Y:S02]  /*3d50*/  SEL R9, R8, R33, !P0 ;  /* 0x0000002108097207 */ /* 0x000fe40004000000 */
[----:B------:R-:W-:Y:S01]  /*3d60*/  @P2 SHF.R.U32.HI R11, RZ, R5, R34 ;  /* 0x00000005ff0b2219 */ /* 0x000fe20000011622 */
[C---:B------:R-:W-:Y:S01]  /*3d70*/  IMAD R10, R26.reuse, R3, RZ ;  /* 0x000000031a0a7224 */ /* 0x040fe200078e02ff */
[----:B------:R-:W-:Y:S01]  /*3d80*/  SEL R3, R13, R38, !P4 ;  /* 0x000000260d037207 */ /* 0x000fe20006000000 */
[C---:B------:R-:W-:Y:S03]  /*3d90*/  IMAD.HI.U32 R14, R9.reuse, R4, RZ ;  /* 0x00000004090e7227 */ /* 0x040fe600078e00ff */
[----:B------:R-:W-:Y:S01]  /*3da0*/  ISETP.GE.AND P0, PT, R9, R10, PT ;  /* 0x0000000a0900720c */ /* 0x000fe20003f06270 */
[C---:B------:R-:W-:Y:S01]  /*3db0*/  IMAD R12, R26.reuse, R11, RZ ;  /* 0x0000000b1a0c7224 */ /* 0x040fe200078e02ff */
[-C--:B------:R-:W-:Y:S04]  /*3dc0*/  SHF.R.U32.HI R14, RZ, R5.reuse, R14 ;  /* 0x00000005ff0e7219 */ /* 0x080fe8000001160e */
[----:B------:R-:W-:Y:S02]  /*3dd0*/  ISETP.GE.OR P0, PT, R3, R12, P0 ;  /* 0x0000000c0300720c */ /* 0x000fe40000706670 */
[----:B------:R-:W-:Y:S05]  /*3de0*/  SEL R15, R9, R14, !P2 ;  /* 0x0000000e090f7207 */ /* 0x000fea0005000000 */
[----:B------:R-:W-:Y:S04]  /*3df0*/  IMAD.MOV R14, RZ, RZ, -R15 ;  /* 0x000000ffff0e7224 */ /* 0x000fe800078e0a0f */
[----:B------:R-:W-:Y:S02]  /*3e00*/  IMAD R14, R26, R14, R9 ;  /* 0x0000000e1a0e7224 */ /* 0x000fe400078e0209 */
[C---:B------:R-:W-:Y:S05]  /*3e10*/  @!P0 IMAD.HI.U32 R10, R3.reuse, R4, RZ ;  /* 0x00000004030a8227 */ /* 0x040fea00078e00ff */
[----:B------:R-:W-:Y:S04]  /*3e20*/  @!P0 SHF.R.U32.HI R10, RZ, R5, R10 ;  /* 0x00000005ff0a8219 */ /* 0x000fe8000001160a */
[----:B------:R-:W-:Y:S01]  /*3e30*/  @!P0 SEL R0, R3, R10, !P2 ;  /* 0x0000000a03008207 */ /* 0x000fe20005000000 */
[----:B------:R-:W-:Y:S03]  /*3e40*/  IMAD.MOV R10, RZ, RZ, -R3 ;  /* 0x000000ffff0a7224 */ /* 0x000fe600078e0a03 */
[----:B------:R-:W-:Y:S01]  /*3e50*/  @!P0 IADD3 R15, PT, PT, R15, -R0, RZ ;  /* 0x800000000f0f8210 */ /* 0x000fe20007ffe0ff */
[----:B------:R-:W-:Y:S01]  /*3e60*/  @!P0 IMAD R0, R11, R14, R0 ;  /* 0x0000000e0b008224 */ /* 0x000fe200078e0200 */
[----:B------:R-:W-:Y:S01]  /*3e70*/  IADD3 R11, PT, PT, -R9, RZ, RZ ;  /* 0x000000ff090b7210 */ /* 0x000fe20007ffe1ff */
[----:B------:R-:W-:Y:S02]  /*3e80*/  IMAD R13, R2, R10, R13 ;  /* 0x0000000a020d7224 */ /* 0x000fe400078e020d */
[----:B------:R-:W-:Y:S02]  /*3e90*/  @!P0 IMAD R9, R15, R26, R3 ;  /* 0x0000001a0f098224 */ /* 0x000fe400078e0203 */
[----:B------:R-:W-:Y:S02]  /*3ea0*/  @!P0 IMAD.MOV.U32 R3, RZ, RZ, R0 ;  /* 0x000000ffff038224 */ /* 0x000fe400078e0000 */
[----:B------:R-:W-:Y:S02]  /*3eb0*/  IMAD R8, R6, R11, R8 ;  /* 0x0000000b06087224 */ /* 0x000fe400078e0208 */
[----:B------:R-:W-:Y:S02]  /*3ec0*/  IMAD R13, R3, R2, R13 ;  /* 0x00000002030d7224 */ /* 0x000fe400078e020d */
[----:B------:R-:W-:Y:S02]  /*3ed0*/  IMAD R8, R9, R6, R8 ;  /* 0x0000000609087224 */ /* 0x000fe400078e0208 */
.L_x_68:
[----:B------:R-:W-:Y:S05]  /*3ee0*/  BRA.U UP1, `(.L_x_69) ;  /* 0x0000000101107547 */ /* 0x000fea000b800000 */
[----:B------:R-:W-:Y:S04]  /*3ef0*/  MOV R0, UR6 ;  /* 0x0000000600007c02 */ /* 0x000fe80008000f00 */
[----:B------:R-:W-:Y:S04]  /*3f00*/  SHF.L.U32 R3, R0, 0x1f, RZ ;  /* 0x0000001f00037819 */ /* 0x000fe800000006ff */
[----:B------:R-:W2:Y:S02]  /*3f10*/  SYNCS.PHASECHK.TRANS64.TRYWAIT P0, [UR7+0x78], R3 ;  /* 0x00007803ff0075a7 */ /* 0x000ea40008001107 */
[----:B--2---:R-:W-:Y:S05]  /*3f20*/  @!P0 BRA `(.L_x_70) ;  /* 0x0000004400388947 */ /* 0x004fea0003800000 */
.L_x_69:
[----:B------:R-:W-:Y:S02]  /*3f30*/  R2UR UR35, R21 ;  /* 0x00000000152372ca */ /* 0x000fe400000e0000 */
[----:B------:R-:W-:Y:S02]  /*3f40*/  R2UR UR34, R20 ;  /* 0x00000000142272ca */ /* 0x000fe400000e0000 */
[----:B------:R-:W-:Y:S02]  /*3f50*/  ISETP.NE.U32.AND P2, PT, RZ, UR4, PT ;  /* 0x00000004ff007c0c */ /* 0x000fe4000bf45070 */
[----:B------:R-:W-:Y:S02]  /*3f60*/  SHF.L.U32 R12, R32, 0x1f, RZ ;  /* 0x0000001f200c7819 */ /* 0x000fe400000006ff */
[----:B------:R-:W-:Y:S05]  /*3f70*/  ISETP.NE.AND.EX P2, PT, RZ, UR5, PT, P2 ;  /* 0x00000005ff007c0c */ /* 0x000fea000bf45320 */
[----:B------:R-:W-:Y:S02]  /*3f80*/  USHF.L.U32 UR35, UR35, 0x6, URZ ;  /* 0x0000000623237899 */ /* 0x000fe400080006ff */
[----:B------:R-:W-:Y:S01]  /*3f90*/  USHF.L.U32 UR34, UR34, 0x7, URZ ;  /* 0x0000000722227899 */ /* 0x000fe200080006ff */
[----:B------:R-:W-:Y:S11]  /*3fa0*/  BRA.U !UP3, `(.L_x_71) ;  /* 0x000000010b347547 */ /* 0x000ff6000b800000 */
[----:B------:R-:W-:Y:S01]  /*3fb0*/  UPLOP3.LUT UP0, UPT, UPT, UPT, UP2, 0x80, 0x8 ;  /* 0x000000000008789c */ /* 0x000fe20003f0f020 */
[----:B--2---:R-:W-:Y:S02]  /*3fc0*/  HFMA2 R0, -RZ, RZ, 0, 5.9604644775390625e-08 ;  /* 0x00000001ff007431 */ /* 0x004fe400000001ff */
[----:B------:R-:W-:Y:S03]  /*3fd0*/  IMAD.MOV.U32 R59, RZ, RZ, 0x1 ;  /* 0x00000001ff3b7424 */ /* 0x000fe600078e00ff */
[----:B------:R-:W-:Y:S05]  /*3fe0*/  PLOP3.LUT P0, PT, PT, PT, UP0, 0x80, 0x8 ;  /* 0x000000000008781c */ /* 0x000fea0003f0f008 */
[----:B------:R-:W2:Y:S01]  /*3ff0*/  @UP0 LDCU.64 UR10, c[0x0][0x888] ;  /* 0x00011100ff0a07ac */ /* 0x000ea20008000a00 */
[----:B------:R-:W-:Y:S07]  /*4000*/  @UP0 UIMAD UR8, UR36, UR4, URZ ;  /* 0x00000004240802a4 */ /* 0x000fee000f8e02ff */
[----:B------:R-:W-:Y:S01]  /*4010*/  @!P0 PRMT R59, R0, 0x7610, R59 ;  /* 0x00007610003b8816 */ /* 0x000fe2000000003b */
[----:B--2---:R-:W-:Y:S03]  /*4020*/  @UP0 UIMAD.WIDE UR10, UR8, 0x4, UR10 ;  /* 0x00000004080a08a5 */ /* 0x004fe6000f8e020a */
[----:B------:R-:W2:Y:S03]  /*4030*/  @!UP0 LDCU UR8, c[0x0][0x880] ;  /* 0x00011000ff0887ac */ /* 0x000ea60008000800 */
[----:B------:R-:W-:Y:S01]  /*4040*/  IMAD.U32 R10, RZ, RZ, UR10 ;  /* 0x0000000aff0a7e24 */ /* 0x000fe2000f8e00ff */
[----:B------:R-:W-:Y:S05]  /*4050*/  MOV R11, UR11 ;  /* 0x0000000b000b7c02 */ /* 0x000fea0008000f00 */
[----:B-----5:R3:W5:Y:S02]  /*4060*/  @P0 LDG.E R35, desc[UR46][R10.64] ;  /* 0x0000002e0a230981 */ /* 0x020764000c1e1900 */
[----:B--23--:R-:W-:Y:S07]  /*4070*/  @!P0 IMAD.U32 R35, RZ, RZ, UR8 ;  /* 0x00000008ff238e24 */ /* 0x00cfee000f8e00ff */
.L_x_71:
[----:B-----5:R-:W-:Y:S01]  /*4080*/  @!P2 FSETP.EQ.AND P0, PT, R35, RZ, PT ;  /* 0x000000ff2300a20b */ /* 0x020fe20003f02000 */
[----:B------:R-:W-:Y:S01]  /*4090*/  @!UPT UIADD3 URZ, UPT, UPT, URZ, URZ, URZ ;  /* 0x000000fffffff290 */ /* 0x000fe2000fffe0ff */
[----:B------:R-:W-:Y:S11]  /*40a0*/  @!P2 BRA `(.L_x_72) ;  /* 0x000000000014a947 */ /* 0x000ff60003800000 */
[----:B------:R-:W-:Y:S02]  /*40b0*/  LOP3.LUT P2, RZ, R59, 0xff, RZ, 0xc0, !PT ;  /* 0x000000ff3bff7812 */ /* 0x000fe4000784c0ff */
[----:B------:R-:W-:Y:S04]  /*40c0*/  PLOP3.LUT P0, PT, PT, PT, UP0, 0x80, 0x8 ;  /* 0x000000000008781c */ /* 0x000fe80003f0f008 */
[----:B------:R-:W-:Y:S07]  /*40d0*/  PLOP3.LUT P0, PT, P0, PT, PT, 0x8, 0x80 ;  /* 0x000000000080781c */ /* 0x000fee000070e170 */
[----:B------:R-:W-:Y:S11]  /*40e0*/  @P2 FSETP.EQ.AND P0, PT, R35, RZ, PT ;  /* 0x000000ff2300220b */ /* 0x000ff60003f02000 */
[----:B------:R-:W-:Y:S02]  /*40f0*/  @!UPT UIADD3 URZ, UPT, UPT, URZ, URZ, URZ ;  /* 0x000000fffffff290 */ /* 0x000fe4000fffe0ff */
.L_x_72:
[----:B------:R-:W3:Y:S01]  /*4100*/  SYNCS.PHASECHK.TRANS64.TRYWAIT P2, [UR7+0x50], R12 ;  /* 0x0000500cff0075a7 */ /* 0x000ee20008041107 */
[----:B------:R-:W-:Y:S04]  /*4110*/  ELECT P4, URZ, PT ;  /* 0x0000000000ff782f */ /* 0x000fe80003880000 */
[----:B------:R-:W-:Y:S11]  /*4120*/  PLOP3.LUT P4, PT, P0, P4, PT, 0xf2, 0x2f ;  /* 0x00000000002f781c */ /* 0x000ff60000789e72 */
[----:B------:R-:W-:Y:S02]  /*4130*/  @!UPT UIADD3 URZ, UPT, UPT, URZ, URZ, URZ ;  /* 0x000000fffffff290 */ /* 0x000fe4000fffe0ff */
[----:B-1----:R-:W-:Y:S05]  /*4140*/  @!P4 IADD3 R9, P0, PT, R36, 0x580, RZ ;  /* 0x000005802409c810 */ /* 0x002fea0007f1e0ff */
[----:B--2---:R-:W-:Y:S01]  /*4150*/  @!P4 IMAD.X R0, RZ, RZ, R37, P0 ;  /* 0x000000ffff00c224 */ /* 0x004fe200000e0625 */
[----:B---3--:R-:W-:Y:S07]  /*4160*/  @!P2 BRA `(.L_x_73) ;  /* 0x0000004000c0a947 */ /* 0x008fee0003800000 */
.L_x_158:
[----:B------:R-:W-:Y:S01]  /*4170*/  @!P4 R2UR UR8, R0 ;  /* 0x000000000008c2ca */ /* 0x000fe200000e0000 */
[----:B------:R-:W-:Y:S01]  /*4180*/  VOTEU.ALL UP1, P4 ;  /* 0x0000000000ff7886 */ /* 0x000fe20002020000 */
[----:B------:R-:W-:Y:S01]  /*4190*/  @!P4 R2UR UR9, R9 ;  /* 0x000000000909c2ca */ /* 0x000fe200000e0000 */
[----:B------:R-:W-:Y:S01]  /*41a0*/  @!P4 IMAD.MOV.U32 R0, RZ, RZ, 0x1000 ;  /* 0x00001000ff00c424 */ /* 0x000fe200078e00ff */
[----:B------:R-:W-:Y:S01]  /*41b0*/  UMOV UR10, 0x0 ;  /* 0x00000000000a7882 */ /* 0x000fe20000000000 */
[----:B------:R-:W-:Y:S01]  /*41c0*/  UMOV UR11, 0x10000000 ;  /* 0x10000000000b7882 */ /* 0x000fe20000000000 */
[----:B------:R-:W-:Y:S01]  /*41d0*/  @!UP1 UIADD3 UR32, UPT, UPT, UR7, 0x200, URZ ;  /* 0x0000020007209890 */ /* 0x000fe2000fffe0ff */
[----:B------:R-:W-:Y:S01]  /*41e0*/  @!P4 IADD3 R9, P0, PT, R36, 0x580, RZ ;  /* 0x000005802409c810 */ /* 0x000fe20007f1e0ff */
[----:B------:R-:W-:Y:S05]  /*41f0*/  VOTEU.ALL UP1, P4 ;  /* 0x0000000000ff7886 */ /* 0x000fea0002020000 */
[----:B------:R-:W-:Y:S01]  /*4200*/  IMAD.U32 R11, RZ, RZ, UR8 ;  /* 0x00000008ff0b7e24 */ /* 0x000fe2000f8e00ff */
[----:B------:R-:W-:Y:S01]  /*4210*/  UPRMT UR8, UR37, 0x654, UR33 ;  /* 0x0000065425087896 */ /* 0x000fe20008000021 */
[----:B------:R-:W-:Y:S03]  /*4220*/  IMAD.U32 R10, RZ, RZ, UR9 ;  /* 0x00000009ff0a7e24 */ /* 0x000fe6000f8e00ff */
[----:B------:R-:W-:Y:S02]  /*4230*/  @!P4 R2UR UR15, R11 ;  /* 0x000000000b0fc2ca */ /* 0x000fe400000e0000 */
[----:B------:R-:W-:Y:S11]  /*4240*/  @!P4 R2UR UR14, R10 ;  /* 0x000000000a0ec2ca */ /* 0x000ff600000e0000 */
[----:B------:R-:W-:Y:S02]  /*4250*/  @!UPT UIADD3 URZ, UPT, UPT, URZ, URZ, URZ ;  /* 0x000000fffffff290 */ /* 0x000fe4000fffe0ff */
[----:B------:R2:W-:Y:S01]  /*4260*/  @!UP1 UTMALDG.3D [UR32], [UR14], desc[UR10] ;  /* 0x00000a200e0095b4 */ /* 0x0005e20008011000 */
[----:B------:R3:W-:Y:S01]  /*4270*/  @!P4 SYNCS.ARRIVE.TRANS64.RED.A0TR RZ, [UR7+0x30], R0 ;  /* 0x00003000ffffc9a7 */ /* 0x0007e20008300407 */
[----:B------:R-:W-:Y:S01]  /*4280*/  SYNCS.ARRIVE.TRANS64.RED.A1T0 RZ, [UR8], RZ ;  /* 0x000000ffffff79a7 */ /* 0x000fe20008100408 */
[----:B---3--:R-:W-:Y:S01]  /*4290*/  @!P4 IMAD.X R0, RZ, RZ, R37, P0 ;  /* 0x000000ffff00c224 */ /* 0x008fe200000e0625 */
[----:B------:R-:W3:Y:S02]  /*42a0*/  SYNCS.PHASECHK.TRANS64.TRYWAIT P2, [UR7+0x58], R12 ;  /* 0x0000580cff0075a7 */ /* 0x000ee40008041107 */
[----:B--23--:R-:W-:Y:S05]  /*42b0*/  @!P2 BRA `(.L_x_74) ;  /* 0x000000400084a947 */ /* 0x00cfea0003800000 */
.L_x_160:
        /* <DEDUP_REMOVED lines=8> */
[----:B------:R-:W-:Y:S01]  /*4340*/  @!UP1 UIADD3 UR24, UPT, UPT, UR7, 0x1200, URZ ;  /* 0x0000120007189890 */ /* 0x000fe2000fffe0ff */
[----:B------:R-:W-:Y:S01]  /*4350*/  VOTEU.ALL UP1, P4 ;  /* 0x0000000000ff7886 */ /* 0x000fe20002020000 */
[----:B------:R-:W-:Y:S01]  /*4360*/  UMOV UR27, UR35 ;  /* 0x00000023001b7c82 */ /* 0x000fe20008000000 */
[----:B------:R-:W-:Y:S02]  /*4370*/  UMOV UR28, UR36 ;  /* 0x00000024001c7c82 */ /* 0x000fe40008000000 */
[----:B------:R-:W-:Y:S01]  /*4380*/  IMAD.U32 R11, RZ, RZ, UR8 ;  /* 0x00000008ff0b7e24 */ /* 0x000fe2000f8e00ff */
[----:B------:R-:W-:Y:S01]  /*4390*/  UPRMT UR8, UR37, 0x654, UR25 ;  /* 0x0000065425087896 */ /* 0x000fe20008000019 */
[----:B------:R-:W-:Y:S02]  /*43a0*/  IMAD.U32 R10, RZ, RZ, UR9 ;  /* 0x00000009ff0a7e24 */ /* 0x000fe4000f8e00ff */
[----:B------:R-:W-:Y:S01]  /*43b0*/  @!P4 IMAD.X R20, RZ, RZ, R37, P0 ;  /* 0x000000ffff14c224 */ /* 0x000fe200000e0625 */
[----:B------:R-:W-:Y:S02]  /*43c0*/  @!P4 R2UR UR15, R11 ;  /* 0x000000000b0fc2ca */ /* 0x000fe400000e0000 */
[----:B------:R-:W-:Y:S11]  /*43d0*/  @!P4 R2UR UR14, R10 ;  /* 0x000000000a0ec2ca */ /* 0x000ff600000e0000 */
[----:B------:R-:W-:Y:S02]  /*43e0*/  @!UPT UIADD3 URZ, UPT, UPT, URZ, URZ, URZ ;  /* 0x000000fffffff290 */ /* 0x000fe4000fffe0ff */
[----:B------:R2:W-:Y:S01]  /*43f0*/  @!UP1 UTMALDG.3D [UR24], [UR14], desc[UR10] ;  /* 0x00000a180e0095b4 */ /* 0x0005e20008011000 */
[----:B------:R2:W-:Y:S01]  /*4400*/  @!P4 SYNCS.ARRIVE.TRANS64.RED.A0TR RZ, [UR7+0x38], R0 ;  /* 0x00003800ffffc9a7 */ /* 0x0005e20008300407 */
[----:B------:R-:W-:Y:S01]  /*4410*/  SYNCS.ARRIVE.TRANS64.RED.A1T0 RZ, [UR8], RZ ;  /* 0x000000ffffff79a7 */ /* 0x000fe20008100408 */
[----:B------:R-:W3:Y:S02]  /*4420*/  SYNCS.PHASECHK.TRANS64.TRYWAIT P2, [UR7+0x60], R12 ;  /* 0x0000600cff0075a7 */ /* 0x000ee40008041107 */
[----:B--23--:R-:W-:Y:S05]  /*4430*/  @!P2 BRA `(.L_x_75) ;  /* 0x00000040003ca947 */ /* 0x00cfea0003800000 */
.L_x_162:
[----:B------:R-:W2:Y:S01]  /*4440*/  LDC.64 R14, c[0x0][0xb10] ;  /* 0x0002c400ff0e7b82 */ /* 0x000ea20000000a00 */
[----:B------:R-:W-:Y:S01]  /*4450*/  @!P4 R2UR UR8, R20 ;  /* 0x000000001408c2ca */ /* 0x000fe200000e0000 */
[----:B------:R-:W-:Y:S01]  /*4460*/  VOTEU.ALL UP1, P4 ;  /* 0x0000000000ff7886 */ /* 0x000fe20002020000 */
[----:B------:R-:W-:Y:S01]  /*4470*/  @!P4 R2UR UR9, R21 ;  /* 0x000000001509c2ca */ /* 0x000fe200000e0000 */
[----:B------:R-:W-:Y:S01]  /*4480*/  UMOV UR10, 0x0 ;  /* 0x00000000000a7882 */ /* 0x000fe20000000000 */
[----:B------:R-:W-:Y:S03]  /*4490*/  UMOV UR11, 0x10000000 ;  /* 0x10000000000b7882 */ /* 0x000fe60000000000 */
[----:B------:R-:W3:Y:S01]  /*44a0*/  LDC.64 R10, c[0x0][0xb18] ;  /* 0x0002c600ff0a7b82 */ /* 0x000ee20000000a00 */
[----:B------:R-:W-:Y:S01]  /*44b0*/  @!UP1 UIADD3 UR18, UPT, UPT, UR34, 0x40, URZ ;  /* 0x0000004022129890 */ /* 0x000fe2000fffe0ff */
[----:B------:R-:W-:Y:S01]  /*44c0*/  @P3 SHF.R.U32.HI R24, RZ, 0x10, R29 ;  /* 0x00000010ff183819 */ /* 0x000fe2000001161d */
[----:B------:R-:W-:Y:S01]  /*44d0*/  @!UP1 UIADD3 UR16, UPT, UPT, UR7, 0x2200, URZ ;  /* 0x0000220007109890 */ /* 0x000fe2000fffe0ff */
[----:B------:R-:W-:Y:S01]  /*44e0*/  VIADD R27, R27, 0x1 ;  /* 0x000000011b1b7836 */ /* 0x000fe20000000000 */
[----:B------:R-:W-:Y:S03]  /*44f0*/  VOTEU.ALL UP1, P4 ;  /* 0x0000000000ff7886 */ /* 0x000fe60002020000 */
[----:B------:R-:W5:Y:S01]  /*4500*/  @!P1 LDC R0, c[0x0][0xb20] ;  /* 0x0002c800ff009b82 */ /* 0x000f620000000800 */
[----:B------:R-:W-:Y:S01]  /*4510*/  UMOV UR19, UR35 ;  /* 0x0000002300137c82 */ /* 0x000fe20008000000 */
[----:B------:R-:W-:Y:S01]  /*4520*/  IMAD.U32 R21, RZ, RZ, UR8 ;  /* 0x00000008ff157e24 */ /* 0x000fe2000f8e00ff */
[----:B------:R-:W-:Y:S05]  /*4530*/  UMOV UR20, UR36 ;  /* 0x0000002400147c82 */ /* 0x000fea0008000000 */
[----:B-1----:R-:W1:Y:S01]  /*4540*/  @!P1 LDC R3, c[0x0][0xb0c] ;  /* 0x0002c300ff039b82 */ /* 0x002e620000000800 */
[----:B------:R-:W-:Y:S01]  /*4550*/  IMAD.U32 R20, RZ, RZ, UR9 ;  /* 0x00000009ff147e24 */ /* 0x000fe2000f8e00ff */
[----:B------:R-:W-:Y:S01]  /*4560*/  UPRMT UR8, UR37, 0x654, UR17 ;  /* 0x0000065425087896 */ /* 0x000fe20008000011 */
[----:B------:R-:W-:Y:S03]  /*4570*/  @!P4 R2UR UR15, R21 ;  /* 0x00000000150fc2ca */ /* 0x000fe600000e0000 */
[----:B------:R-:W-:Y:S01]  /*4580*/  @!P4 R2UR UR14, R20 ;  /* 0x00000000140ec2ca */ /* 0x000fe200000e0000 */
[----:B------:R-:W-:Y:S11]  /*4590*/  @!P4 IMAD.MOV.U32 R20, RZ, RZ, 0x1000 ;  /* 0x00001000ff14c424 */ /* 0x000ff600078e00ff */
[----:B------:R-:W-:Y:S01]  /*45a0*/  @!UPT UIADD3 URZ, UPT, UPT, URZ, URZ, URZ ;  /* 0x000000fffffff290 */ /* 0x000fe2000fffe0ff */
[----:B------:R1:W-:Y:S01]  /*45b0*/  @!UP1 UTMALDG.3D [UR16], [UR14], desc[UR10] ;  /* 0x00000a100e0095b4 */ /* 0x0003e20008011000 */
[----:B------:R1:W-:Y:S02]  /*45c0*/  @!P4 SYNCS.ARRIVE.TRANS64.RED.A0TR RZ, [UR7+0x40], R20 ;  /* 0x00004014ffffc9a7 */ /* 0x0003e40008300407 */
[----:B-1----:R-:W-:Y:S01]  /*45d0*/  @!P1 ISETP.NE.AND P2, PT, R3, 0x1, PT ;  /* 0x000000010300980c */ /* 0x002fe20003f45270 */
[C---:B--2---:R-:W-:Y:S01]  /*45e0*/  @!P1 IMAD.HI.U32 R14, R13.reuse, R14, RZ ;  /* 0x0000000e0d0e9227 */ /* 0x044fe200078e00ff */
[----:B---3--:R-:W-:Y:S03]  /*45f0*/  @!P1 ISETP.NE.AND P0, PT, R10, 0x1, PT ;  /* 0x000000010a00980c */ /* 0x008fe60003f05270 */
[C---:B------:R-:W-:Y:S01]  /*4600*/  @!P1 IMAD.HI.U32 R11, R8.reuse, R11, RZ ;  /* 0x0000000b080b9227 */ /* 0x040fe200078e00ff */
[----:B------:R-:W-:Y:S04]  /*4610*/  @!P1 SHF.R.U32.HI R14, RZ, R15, R14 ;  /* 0x0000000fff0e9219 */ /* 0x000fe8000001160e */
[----:B-----5:R-:W-:Y:S01]  /*4620*/  @!P1 SHF.R.U32.HI R9, RZ, R0, R11 ;  /* 0x00000000ff099219 */ /* 0x020fe2000001160b */
[----:B------:R-:W-:Y:S01]  /*4630*/  SYNCS.ARRIVE.TRANS64.RED.A1T0 RZ, [UR8], RZ ;  /* 0x000000ffffff79a7 */ /* 0x000fe20008100408 */
[----:B------:R-:W-:Y:S02]  /*4640*/  @!P1 SEL R14, R13, R14, !P2 ;  /* 0x0000000e0d0e9207 */ /* 0x000fe40005000000 */
[----:B------:R-:W-:Y:S01]  /*4650*/  @!P1 SEL R9, R8, R9, !P0 ;  /* 0x0000000908099207 */ /* 0x000fe20004000000 */
[----:B------:R-:W1:Y:S04]  /*4660*/  SYNCS.PHASECHK.TRANS64.TRYWAIT P5, [UR7+0x68], R12 ;  /* 0x0000680cff0075a7 */ /* 0x000e6800080a1107 */
[----:B------:R-:W-:Y:S02]  /*4670*/  @!P1 IMAD.IADD R0, R9, 0x1, -R14 ;  /* 0x0000000109009824 */ /* 0x000fe400078e0a0e */
[----:B------:R-:W-:Y:S02]  /*4680*/  @!P1 IMAD.IADD R9, R14, 0x1, -R9 ;  /* 0x000000010e099824 */ /* 0x000fe400078e0a09 */
[----:B------:R-:W-:Y:S02]  /*4690*/  @!P1 IMAD R13, R0, R3, R13 ;  /* 0x00000003000d9224 */ /* 0x000fe400078e020d */
[----:B------:R-:W-:Y:S01]  /*46a0*/  @!P1 IMAD R8, R9, R10, R8 ;  /* 0x0000000a09089224 */ /* 0x000fe200078e0208 */
[----:B-1----:R-:W-:Y:S06]  /*46b0*/  @!P5 BRA `(.L_x_76) ;  /* 0x0000003c00b4d947 */ /* 0x002fec0003800000 */
.L_x_164:
[----:B-1----:R-:W-:Y:S01]  /*46c0*/  @!P4 IADD3 R3, P0, PT, R36, 0x580, RZ ;  /* 0x000005802403c810 */ /* 0x002fe20007f1e0ff */
[----:B------:R-:W-:Y:S01]  /*46d0*/  VOTEU.ALL UP1, P4 ;  /* 0x0000000000ff7886 */ /* 0x000fe20002020000 */
[----:B------:R-:W-:Y:S01]  /*46e0*/  UMOV UR18, 0x0 ;  /* 0x0000000000127882 */ /* 0x000fe20000000000 */
[----:B------:R-:W-:Y:S01]  /*46f0*/  UMOV UR19, 0x10000000 ;  /* 0x1000000000137882 */ /* 0x000fe20000000000 */
[----:B------:R-:W-:Y:S01]  /*4700*/  @!P4 R2UR UR9, R3 ;  /* 0x000000000309c2ca */ /* 0x000fe200000e0000 */
[----:B------:R-:W-:Y:S01]  /*4710*/  @!P4 IMAD.X R0, RZ, RZ, R37, P0 ;  /* 0x000000ffff00c224 */ /* 0x000fe200000e0625 */
[----:B------:R-:W-:Y:S01]  /*4720*/  @!UP1 UIADD3 UR10, UPT, UPT, UR34, 0x60, URZ ;  /* 0x00000060220a9890 */ /* 0x000fe2000fffe0ff */
[----:B------:R-:W-:Y:S01]  /*4730*/  ISETP.NE.AND P0, PT, R27, 0x2, PT ;  /* 0x000000021b00780c */ /* 0x000fe20003f05270 */
[----:B------:R-:W-:Y:S01]  /*4740*/  UMOV UR11, UR35 ;  /* 0x00000023000b7c82 */ /* 0x000fe20008000000 */
[----:B------:R-:W-:Y:S01]  /*4750*/  UMOV UR12, UR36 ;  /* 0x00000024000c7c82 */ /* 0x000fe20008000000 */
[----:B------:R-:W-:Y:S01]  /*4760*/  @!P4 R2UR UR8, R0 ;  /* 0x000000000008c2ca */ /* 0x000fe200000e0000 */
[----:B------:R-:W-:Y:S01]  /*4770*/  IMAD.IADD R20, R8, 0x1, R58 ;  /* 0x0000000108147824 */ /* 0x000fe200078e023a */
[----:B------:R-:W-:Y:S01]  /*4780*/  @P3 R2UR UR36, R24 ;  /* 0x00000000182432ca */ /* 0x000fe200000e0000 */
[----:B------:R-:W-:Y:S01]  /*4790*/  IMAD.IADD R21, R13, 0x1, R60 ;  /* 0x000000010d157824 */ /* 0x000fe200078e023c */
[----:B------:R-:W-:Y:S02]  /*47a0*/  SEL R0, RZ, 0x1, P0 ;  /* 0x00000001ff007807 */ /* 0x000fe40000000000 */
[----:B------:R-:W-:Y:S01]  /*47b0*/  LOP3.LUT R32, R32, 0x1, RZ, 0x3c, !PT ;  /* 0x0000000120207812 */ /* 0x000fe200078e3cff */
[----:B------:R-:W-:Y:S01]  /*47c0*/  IMAD.U32 R10, RZ, RZ, UR9 ;  /* 0x00000009ff0a7e24 */ /* 0x000fe2000f8e00ff */
[----:B------:R-:W-:Y:S01]  /*47d0*/  @!UP1 UIADD3 UR9, UPT, UPT, UR7, 0x48, URZ ;  /* 0x0000004807099890 */ /* 0x000fe2000fffe0ff */
[----:B------:R-:W-:Y:S02]  /*47e0*/  LOP3.LUT R25, R25, R0, RZ, 0x3c, !PT ;  /* 0x0000000019197212 */ /* 0x000fe400078e3cff */
[----:B------:R-:W-:Y:S02]  /*47f0*/  SEL R27, R27, RZ, P0 ;  /* 0x000000ff1b1b7207 */ /* 0x000fe40000000000 */
[----:B------:R-:W-:Y:S01]  /*4800*/  IMAD.U32 R11, RZ, RZ, UR8 ;  /* 0x00000008ff0b7e24 */ /* 0x000fe2000f8e00ff */
[----:B------:R-:W-:Y:S01]  /*4810*/  @!P4 R2UR UR14, R10 ;  /* 0x000000000a0ec2ca */ /* 0x000fe200000e0000 */
[----:B------:R-:W-:Y:S01]  /*4820*/  @!UP1 UIADD3 UR8, UPT, UPT, UR7, 0x3200, URZ ;  /* 0x0000320007089890 */ /* 0x000fe2000fffe0ff */
[----:B------:R-:W-:Y:S02]  /*4830*/  VOTEU.ALL UP1, P4 ;  /* 0x0000000000ff7886 */ /* 0x000fe40002020000 */
[----:B------:R-:W-:Y:S11]  /*4840*/  @!P4 R2UR UR15, R11 ;  /* 0x000000000b0fc2ca */ /* 0x000ff600000e0000 */
[----:B------:R-:W-:Y:S02]  /*4850*/  @!UPT UIADD3 URZ, UPT, UPT, URZ, URZ, URZ ;  /* 0x000000fffffff290 */ /* 0x000fe4000fffe0ff */
[----:B------:R2:W-:Y:S01]  /*4860*/  @!UP1 UTMALDG.3D [UR8], [UR14], desc[UR18] ;  /* 0x000012080e0095b4 */ /* 0x0005e20008011000 */
[----:B------:R2:W-:Y:S01]  /*4870*/  @!P4 SYNCS.ARRIVE.TRANS64.RED.A0TR RZ, [UR7+0x48], R23 ;  /* 0x00004817ffffc9a7 */ /* 0x0005e20008300407 */
[----:B------:R-:W-:Y:S01]  /*4880*/  UPLOP3.LUT UP1, UPT, UPT, UPT, UPT, 0x80, 0x8 ;  /* 0x000000000008789c */ /* 0x000fe20003f2f070 */
[----:B------:R-:W-:Y:S01]  /*4890*/  SYNCS.ARRIVE.TRANS64.RED.A1T0 RZ, [UR13], RZ ;  /* 0x000000ffffff79a7 */ /* 0x000fe2000810040d */
[----:B------:R-:W-:Y:S09]  /*48a0*/  @P3 BRA `(.L_x_77) ;  /* 0xfffffff000943947 */ /* 0x000ff2000383ffff */
[----:B------:R-:W-:-:S04]  /*48b0*/  SHF.L.U32 R3, R32, 0x1f, RZ ;  /* 0x0000001f20037819 */ /* 0x000fc800000006ff */
[----:B------:R-:W1:Y:S02]  /*48c0*/  SYNCS.PHASECHK.TRANS64.TRYWAIT P0, [UR7+0x50], R3 ;  /* 0x00005003ff0075a7 */ /* 0x000e640008001107 */
[----:B-1----:R-:W-:Y:S05]  /*48d0*/  @!P0 BRA `(.L_x_78) ;  /* 0x0000003c00448947 */ /* 0x002fea0003800000 */
.L_x_166:
[----:B------:R-:W3:Y:S02]  /*48e0*/  SYNCS.PHASECHK.TRANS64.TRYWAIT P0, [UR7+0x58], R3 ;  /* 0x00005803ff0075a7 */ /* 0x000ee40008001107 */
[----:B---3--:R-:W-:Y:S05]  /*48f0*/  @!P0 BRA `(.L_x_79) ;  /* 0x0000003c00548947 */ /* 0x008fea0003800000 */
.L_x_168:
[----:B------:R-:W3:Y:S02]  /*4900*/  SYNCS.PHASECHK.TRANS64.TRYWAIT P0, [UR7+0x60], R3 ;  /* 0x00006003ff0075a7 */ /* 0x000ee40008001107 */
[----:B---3--:R-:W-:Y:S05]  /*4910*/  @!P0 BRA `(.L_x_80) ;  /* 0x0000003c00648947 */ /* 0x008fea0003800000 */
.L_x_170:
[----:B-1----:R-:W-:-:S07]  /*4920*/  MOV R0, UR7 ;  /* 0x0000000700007c02 */ /* 0x002fce0008000f00 */
.L_x_81:
[----:B-1----:R-:W-:-:S04]  /*4930*/  SHF.L.U32 R3, R32, 0x1f, RZ ;  /* 0x0000001f20037819 */ /* 0x002fc800000006ff */
[----:B------:R1:W3:Y:S03]  /*4940*/  SYNCS.PHASECHK.TRANS64.TRYWAIT P0, [R0+URZ+0x68], R3 ;  /* 0x00006803000075a7 */ /* 0x0002e600080011ff */
[----:B---3--:R-:W-:Y:S05]  /*4950*/  @!P0 NANOSLEEP.SYNCS 0x989680 ;  /* 0x009896800000895d */ /* 0x008fea0003900000 */
[----:B------:R-:W3:Y:S02]  /*4960*/  @!P0 SYNCS.PHASECHK.TRANS64 P0, [R0+URZ+0x68], R3 ;  /* 0x00006803000085a7 */ /* 0x000ee400080010ff */
[----:B--23--:R-:W-:Y:S05]  /*4970*/  @P0 EXIT ;  /* 0x000000000000094d */ /* 0x00cfea0003800000 */
[----:B------:R-:W-:Y:S05]  /*4980*/  BRA `(.L_x_81) ;  /* 0xfffffffc00e87947 */ /* 0x000fea000383ffff */
.L_x_66:
[----:B------:R-:W-:-:S06]  /*4990*/  UISETP.GE.AND UP1, UPT, UR8, 0x4, UPT ;  /* 0x000000040800788c */ /* 0x000fcc000bf26270 */
[----:B------:R-:W-:-:S13]  /*49a0*/  PLOP3.LUT P0, PT, PT, PT, UP1, 0x80, 0x8 ;  /* 0x000000000008781c */ /* 0x000fda0003f0f018 */
[----:B------:R-:W-:Y:S05]  /*49b0*/  @!P0 EXIT ;  /* 0x000000000000894d */ /* 0x000fea0003800000 */
[----:B------:R-:W-:Y:S01]  /*49c0*/  BAR.SYNC.DEFER_BLOCKING 0x6, 0xa0 ;  /* 0x0182800000007b1d */ /* 0x000fe20000010000 */
[C---:B------:R-:W-:Y:S01]  /*49d0*/  IMAD.SHL.U32 R7, R72.reuse, 0x20, RZ ;  /* 0x0000002048077824 */ /* 0x040fe200078e00ff */
[C---:B------:R-:W-:Y:S01]  /*49e0*/  LOP3.LUT P0, RZ, R72.reuse, 0x4, RZ, 0xc0, !PT ;  /* 0x0000000448ff7812 */ /* 0x040fe2000780c0ff */
[C---:B------:R-:W-:Y:S01]  /*49f0*/  IMAD.SHL.U32 R64, R72.reuse, 0x10, RZ ;  /* 0x0000001048407824 */ /* 0x040fe200078e00ff */
[----:B------:R-:W-:Y:S01]  /*4a00*/  CS2R R68, SRZ ;  /* 0x0000000000447805 */ /* 0x000fe2000001ff00 */
[C---:B------:R-:W-:Y:S01]  /*4a10*/  IMAD.SHL.U32 R5, R72.reuse, 0x4, RZ ;  /* 0x0000000448057824 */ /* 0x040fe200078e00ff */
[----:B------:R-:W-:Y:S02]  /*4a20*/  UMOV UR48, 0x400 ;  /* 0x0000040000307882 */ /* 0x000fe40000000000 */
[----:B------:R-:W1:Y:S01]  /*4a30*/  LDC R63, c[0x0][0x370] ;  /* 0x0000dc00ff3f7b82 */ /* 0x000e620000000800 */
[----:B------:R-:W-:Y:S01]  /*4a40*/  ULEA UR48, UR37, UR48, 0x18 ;  /* 0x0000003025307291 */ /* 0x000fe2000f8ec0ff */
[----:B------:R-:W-:Y:S01]  /*4a50*/  LOP3.LUT R0, R7, 0xc0, RZ, 0xc0, !PT ;  /* 0x000000c007007812 */ /* 0x000fe200078ec0ff */
[----:B------:R-:W-:Y:S01]  /*4a60*/  IMAD.U32 R32, R72, 0x10000, RZ ;  /* 0x0001000048207824 */ /* 0x000fe200078e00ff */
[----:B------:R-:W-:Y:S01]  /*4a70*/  LOP3.LUT R64, R64, 0x600, RZ, 0xc0, !PT ;  /* 0x0000060040407812 */ /* 0x000fe200078ec0ff */
[----:B------:R-:W-:Y:S01]  /*4a80*/  UIADD3 UR4, UPT, UPT, UR48, 0x200, URZ ;  /* 0x0000020030047890 */ /* 0x000fe2000fffe0ff */
[----:B------:R-:W-:Y:S01]  /*4a90*/  LOP3.LUT R5, R0, 0x18, R5, 0xf8, !PT ;  /* 0x0000001800057812 */ /* 0x000fe200078ef805 */
[----:B------:R-:W-:Y:S01]  /*4aa0*/  IMAD.MOV.U32 R71, RZ, RZ, 0x20 ;  /* 0x00000020ff477424 */ /* 0x000fe200078e00ff */
[----:B------:R-:W2:Y:S01]  /*4ab0*/  LDC R28, c[0x0][0xb0c] ;  /* 0x0002c300ff1c7b82 */ /* 0x000ea20000000800 */
[----:B------:R-:W-:Y:S01]  /*4ac0*/  SHF.R.U32.HI R0, RZ, 0x1, R72 ;  /* 0x00000001ff007819 */ /* 0x000fe20000011648 */
[----:B------:R-:W-:Y:S01]  /*4ad0*/  IMAD.MOV.U32 R70, RZ, RZ, 0x1 ;  /* 0x00000001ff467424 */ /* 0x000fe200078e00ff */
[--C-:B------:R-:W-:Y:S01]  /*4ae0*/  LOP3.LUT R64, R64, 0x20, R7.reuse, 0xf8, !PT ;  /* 0x0000002040407812 */ /* 0x100fe200078ef807 */
[----:B------:R-:W-:Y:S01]  /*4af0*/  IMAD.MOV.U32 R30, RZ, RZ, RZ ;  /* 0x000000ffff1e7224 */ /* 0x000fe200078e00ff */
[----:B------:R-:W-:Y:S01]  /*4b00*/  LOP3.LUT R32, R32, 0x600000, RZ, 0xc0, !PT ;  /* 0x0060000020207812 */ /* 0x000fe200078ec0ff */
[----:B------:R-:W-:Y:S01]  /*4b10*/  IMAD.MOV.U32 R75, RZ, RZ, RZ ;  /* 0x000000ffff4b7224 */ /* 0x000fe200078e00ff */
[----:B------:R-:W-:Y:S01]  /*4b20*/  LOP3.LUT R5, R5, 0x8, R0, 0x78, !PT ;  /* 0x0000000805057812 */ /* 0x000fe200078e7800 */
[----:B------:R-:W4:Y:S01]  /*4b30*/  LDC R61, c[0x0][0xb20] ;  /* 0x0002c800ff3d7b82 */ /* 0x000f220000000800 */
[----:B------:R-:W3:Y:S01]  /*4b40*/  LDS R3, [UR48+0x130] ;  /* 0x00013030ff037984 */ /* 0x000ee20008000800 */
[----:B------:R-:W-:Y:S01]  /*4b50*/  LOP3.LUT R64, R64, 0x100, R7, 0xf8, !PT ;  /* 0x0000010040407812 */ /* 0x000fe200078ef807 */
[----:B------:R-:W-:Y:S01]  /*4b60*/  IMAD.U32 R66, RZ, RZ, UR4 ;  /* 0x00000004ff427e24 */ /* 0x000fe2000f8e00ff */
[----:B------:R-:W-:Y:S01]  /*4b70*/  LOP3.LUT R72, R72, 0x60, RZ, 0xc0, !PT ;  /* 0x0000006048487812 */ /* 0x000fe200078ec0ff */
[----:B------:R-:W1:Y:S01]  /*4b80*/  LDCU.64 UR52, c[0x0][0x348] ;  /* 0x00006900ff3477ac */ /* 0x000e620008000a00 */
[----:B------:R-:W-:-:S02]  /*4b90*/  LOP3.LUT R64, R64, R5, RZ, 0xfc, !PT ;  /* 0x0000000540407212 */ /* 0x000fc400078efcff */
[----:B------:R-:W1:Y:S01]  /*4ba0*/  LDC R27, c[0x0][0xb30] ;  /* 0x0002cc00ff1b7b82 */ /* 0x000e620000000800 */
[----:B------:R-:W-:Y:S01]  /*4bb0*/  SEL R71, R71, 0xffffffe0, !P0 ;  /* 0xffffffe047477807 */ /* 0x000fe20004000000 */
[----:B------:R-:W1:Y:S01]  /*4bc0*/  LDCU.64 UR38, c[0x0][0x888] ;  /* 0x00011100ff2677ac */ /* 0x000e620008000a00 */
[----:B------:R-:W1:Y:S05]  /*4bd0*/  LDCU.64 UR44, c[0x0][0x890] ;  /* 0x00011200ff2c77ac */ /* 0x000e6a0008000a00 */
[----:B------:R-:W1:Y:S01]  /*4be0*/  LDC.64 R56, c[0x0][0xb10] ;  /* 0x0002c400ff387b82 */ /* 0x000e620000000a00 */
[----:B------:R-:W-:Y:S01]  /*4bf0*/  UMOV UR49, URZ ;  /* 0x000000ff00317c82 */ /* 0x000fe20008000000 */
[----:B------:R-:W-:-:S06]  /*4c00*/  UMOV UR51, URZ ;  /* 0x000000ff00337c82 */ /* 0x000fcc0008000000 */
[----:B------:R-:W1:Y:S08]  /*4c10*/  LDC.64 R24, c[0x0][0xb18] ;  /* 0x0002c600ff187b82 */ /* 0x000e700000000a00 */
[----:B------:R-:W1:Y:S08]  /*4c20*/  LDC.64 R22, c[0x0][0xb28] ;  /* 0x0002ca00ff167b82 */ /* 0x000e700000000a00 */
[----:B------:R-:W1:Y:S01]  /*4c30*/  LDC.64 R54, c[0x0][0x8b0] ;  /* 0x00022c00ff367b82 */ /* 0x000e620000000a00 */
[----:B---3--:R-:W-:-:S07]  /*4c40*/  IMAD.IADD R32, R3, 0x1, R32 ;  /* 0x0000000103207824 */ /* 0x008fce00078e0220 */
[----:B------:R-:W3:Y:S08]  /*4c50*/  LDC.64 R52, c[0x0][0x8a8] ;  /* 0x00022a00ff347b82 */ /* 0x000ef00000000a00 */
[----:B--2-4-:R-:W1:Y:S02]  /*4c60*/  LDC R62, c[0x0][0x374] ;  /* 0x0000dd00ff3e7b82 */ /* 0x014e640000000800 */
.L_x_125:
[C---:B------:R-:W-:Y:S02]  /*4c70*/  LEA R0, R75.reuse, UR48, 0x3 ;  /* 0x000000304b007c11 */ /* 0x040fe4000f8e18ff */
[----:B------:R-:W-:Y:S02]  /*4c80*/  SHF.L.U32 R3, R68, 0x1f, RZ ;  /* 0x0000001f44037819 */ /* 0x000fe400000006ff */
[----:B------:R-:W-:Y:S02]  /*4c90*/  LEA R16, R75, UR48, 0x4 ;  /* 0x000000304b107c11 */ /* 0x000fe4000f8e20ff */
[----:B------:R-:W2:Y:S02]  /*4ca0*/  SYNCS.PHASECHK.TRANS64.TRYWAIT P0, [R0+URZ+0x80], R3 ;  /* 0x00008003000075a7 */ /* 0x000ea400080011ff */
[----:B-12---:R-:W-:Y:S05]  /*4cb0*/  @!P0 BRA `(.L_x_82) ;  /* 0x0000003800948947 */ /* 0x006fea0003800000 */
.L_x_171:
[----:B------:R-:W4:Y:S01]  /*4cc0*/  LDC.64 R12, c[0x0][0xb10] ;  /* 0x0002c400ff0c7b82 */ /* 0x000f220000000a00 */
[----:B------:R-:W3:Y:S01]  /*4cd0*/  LDS.128 R16, [R16+0x110] ;  /* 0x0001100010107984 */ /* 0x000ee20000000c00 */
[----:B-1----:R-:W-:Y:S01]  /*4ce0*/  ISETP.NE.AND P1, PT, R27, 0x1, PT ;  /* 0x000000011b00780c */ /* 0x002fe20003f25270 */
[----:B--2---:R-:W-:Y:S01]  /*4cf0*/  VIADD R0, R0, 0x90 ;  /* 0x0000009000007836 */ /* 0x004fe20000000000 */
[----:B------:R-:W-:Y:S04]  /*4d00*/  ISETP.GE.AND P0, PT, R26, 0x1, PT ;  /* 0x000000011a00780c */ /* 0x000fe80003f06270 */
[----:B------:R-:W1:Y:S01]  /*4d10*/  LDC.64 R10, c[0x0][0xb18] ;  /* 0x0002c600ff0a7b82 */ /* 0x000e620000000a00 */
[----:B------:R-:W-:Y:S01]  /*4d20*/  PRMT R0, RZ, 0x654, R0 ;  /* 0x00000654ff007816 */ /* 0x000fe20000000000 */
[----:B------:R-:W-:Y:S01]  /*4d30*/  @!PT LDS RZ, [RZ] ;  /* 0x00000000fffff984 */ /* 0x000fe20000000800 */
[----:B------:R-:W-:Y:S01]  /*4d40*/  @!PT LDS RZ, [RZ] ;  /* 0x00000000fffff984 */ /* 0x000fe20000000800 */
[----:B------:R-:W-:Y:S01]  /*4d50*/  @!PT LDS RZ, [RZ] ;  /* 0x00000000fffff984 */ /* 0x000fe20000000800 */
[----:B------:R-:W-:Y:S01]  /*4d60*/  @!PT LDS RZ, [RZ] ;  /* 0x00000000fffff984 */ /* 0x000fe20000000800 */
[----:B------:R2:W-:Y:S06]  /*4d70*/  MEMBAR.ALL.CTA ;  /* 0x0000000000007992 */ /* 0x0005ec0000008000 */
[----:B--2---:R-:W2:Y:S01]  /*4d80*/  FENCE.VIEW.ASYNC.S ;  /* 0x00000000000073c6 */ /* 0x004ea20000000000 */
[----:B------:R-:W1:Y:S08]  /*4d90*/  @!P1 LDC R14, c[0x0][0xb20] ;  /* 0x0002c800ff0e9b82 */ /* 0x000e700000000800 */
[----:B------:R-:W1:Y:S01]  /*4da0*/  @!P1 LDC R9, c[0x0][0xb0c] ;  /* 0x0002c300ff099b82 */ /* 0x000e620000000800 */
[----:B--2---:R2:W-:Y:S01]  /*4db0*/  SYNCS.ARRIVE.TRANS64.RED.A1T0 RZ, [R0+URZ], RZ ;  /* 0x000000ff00ff79a7 */ /* 0x0045e200081004ff */
[----:B---3--:R-:W-:Y:S04]  /*4dc0*/  LOP3.LUT P4, RZ, R18, 0x1, RZ, 0xc0, !PT ;  /* 0x0000000112ff7812 */ /* 0x008fe8000788c0ff */
[----:B------:R-:W-:Y:S09]  /*4dd0*/  P2R R73, PR, RZ, 0x10 ;  /* 0x00000010ff497803 */ /* 0x000ff20000000000 */
[----:B------:R-:W-:Y:S02]  /*4de0*/  @P4 MOV R31, R16 ;  /* 0x00000010001f4202 */ /* 0x000fe40000000f00 */
[----:B------:R-:W-:Y:S01]  /*4df0*/  @P4 LOP3.LUT R29, R17, 0xffff, RZ, 0xc0, !PT ;  /* 0x0000ffff111d4812 */ /* 0x000fe200078ec0ff */
[----:B--2-4-:R-:W-:Y:S06]  /*4e00*/  @!P0 BRA `(.L_x_83) ;  /* 0x0000000000a48947 */ /* 0x014fec0003800000 */
[----:B------:R-:W-:Y:S01]  /*4e10*/  IMAD.HI.U32 R36, R62, R25, RZ ;  /* 0x000000193e247227 */ /* 0x000fe200078e00ff */
[----:B------:R-:W-:Y:S02]  /*4e20*/  ISETP.NE.AND P0, PT, R24, 0x1, PT ;  /* 0x000000011800780c */ /* 0x000fe40003f05270 */
[----:B------:R-:W-:Y:S01]  /*4e30*/  ISETP.NE.AND P2, PT, R26, 0x1, PT ;  /* 0x000000011a00780c */ /* 0x000fe20003f45270 */
[-C--:B------:R-:W-:Y:S01]  /*4e40*/  IMAD.HI.U32 R34, R63, R56.reuse, RZ ;  /* 0x000000383f227227 */ /* 0x080fe200078e00ff */
[----:B------:R-:W-:Y:S02]  /*4e50*/  SHF.R.U32.HI R37, RZ, R61, R36 ;  /* 0x0000003dff257219 */ /* 0x000fe40000011624 */
[----:B------:R-:W-:Y:S01]  /*4e60*/  ISETP.NE.AND P3, PT, R28, 0x1, PT ;  /* 0x000000011c00780c */ /* 0x000fe20003f65270 */
[----:B------:R-:W-:Y:S01]  /*4e70*/  IMAD.HI.U32 R40, R29, R25, RZ ;  /* 0x000000191d287227 */ /* 0x000fe200078e00ff */
[----:B------:R-:W-:Y:S02]  /*4e80*/  SHF.R.U32.HI R34, RZ, R57, R34 ;  /* 0x00000039ff227219 */ /* 0x000fe40000011622 */
[----:B------:R-:W-:Y:S01]  /*4e90*/  SEL R3, R62, R37, !P0 ;  /* 0x000000253e037207 */ /* 0x000fe20004000000 */
[----:B------:R-:W-:Y:S01]  /*4ea0*/  IMAD.HI.U32 R38, R31, R56, RZ ;  /* 0x000000381f267227 */ /* 0x000fe200078e00ff */
[----:B------:R-:W-:Y:S03]  /*4eb0*/  SEL R7, R63, R34, !P3 ;  /* 0x000000223f077207 */ /* 0x000fe60005800000 */
[-C--:B------:R-:W-:Y:S01]  /*4ec0*/  IMAD.HI.U32 R34, R3, R22.reuse, RZ ;  /* 0x0000001603227227 */ /* 0x080fe200078e00ff */
[----:B------:R-:W-:Y:S03]  /*4ed0*/  SHF.R.U32.HI R38, RZ, R57, R38 ;  /* 0x00000039ff267219 */ /* 0x000fe60000011626 */
[----:B------:R-:W-:Y:S01]  /*4ee0*/  IMAD.HI.U32 R36, R7, R22, RZ ;  /* 0x0000001607247227 */ /* 0x000fe200078e00ff */
[----:B------:R-:W-:Y:S02]  /*4ef0*/  @P2 SHF.R.U32.HI R3, RZ, R23, R34 ;  /* 0x00000017ff032219 */ /* 0x000fe40000011622 */
[----:B------:R-:W-:Y:S02]  /*4f00*/  SHF.R.U32.HI R34, RZ, R61, R40 ;  /* 0x0000003dff227219 */ /* 0x000fe40000011628 */
[----:B------:R-:W-:Y:S01]  /*4f10*/  @P2 SHF.R.U32.HI R7, RZ, R23, R36 ;  /* 0x00000017ff072219 */ /* 0x000fe20000011624 */
[C---:B------:R-:W-:Y:S01]  /*4f20*/  IMAD R2, R26.reuse, R3, RZ ;  /* 0x000000031a027224 */ /* 0x040fe200078e02ff */
[----:B------:R-:W-:Y:S02]  /*4f30*/  SEL R5, R29, R34, !P0 ;  /* 0x000000221d057207 */ /* 0x000fe40004000000 */
[----:B------:R-:W-:Y:S01]  /*4f40*/  SEL R3, R31, R38, !P3 ;  /* 0x000000261f037207 */ /* 0x000fe20005800000 */
[----:B------:R-:W-:Y:S01]  /*4f50*/  IMAD R4, R26, R7, RZ ;  /* 0x000000071a047224 */ /* 0x000fe200078e02ff */
[C---:B------:R-:W-:Y:S01]  /*4f60*/  ISETP.GE.AND P0, PT, R5.reuse, R2, PT ;  /* 0x000000020500720c */ /* 0x040fe20003f06270 */
[----:B------:R-:W-:Y:S03]  /*4f70*/  IMAD.HI.U32 R6, R5, R22, RZ ;  /* 0x0000001605067227 */ /* 0x000fe600078e00ff */
[----:B------:R-:W-:Y:S01]  /*4f80*/  ISETP.GE.OR P0, PT, R3, R4, P0 ;  /* 0x000000040300720c */ /* 0x000fe20000706670 */
[----:B------:R-:W-:Y:S01]  /*4f90*/  IMAD.MOV R4, RZ, RZ, -R3 ;  /* 0x000000ffff047224 */ /* 0x000fe200078e0a03 */
[-C--:B------:R-:W-:Y:S03]  /*4fa0*/  SHF.R.U32.HI R6, RZ, R23.reuse, R6 ;  /* 0x00000017ff067219 */ /* 0x080fe60000011606 */
[----:B------:R-:W-:Y:S01]  /*4fb0*/  IMAD R31, R28, R4, R31 ;  /* 0x000000041c1f7224 */ /* 0x000fe200078e021f */
[----:B------:R-:W-:Y:S05]  /*4fc0*/  SEL R15, R5, R6, !P2 ;  /* 0x00000006050f7207 */ /* 0x000fea0005000000 */
[----:B------:R-:W-:Y:S02]  /*4fd0*/  IMAD.MOV R6, RZ, RZ, -R15 ;  /* 0x000000ffff067224 */ /* 0x000fe400078e0a0f */
[C---:B------:R-:W-:Y:S04]  /*4fe0*/  @!P0 IMAD.HI.U32 R2, R3.reuse, R22, RZ ;  /* 0x0000001603028227 */ /* 0x040fe800078e00ff */
[----:B------:R-:W-:Y:S01]  /*4ff0*/  IMAD R6, R26, R6, R5 ;  /* 0x000000061a067224 */ /* 0x000fe200078e0205 */
[----:B------:R-:W-:Y:S04]  /*5000*/  @!P0 SHF.R.U32.HI R2, RZ, R23, R2 ;  /* 0x00000017ff028219 */ /* 0x000fe80000011602 */
[----:B------:R-:W-:Y:S02]  /*5010*/  @!P0 SEL R0, R3, R2, !P2 ;  /* 0x0000000203008207 */ /* 0x000fe40005000000 */
[----:B------:R-:W-:Y:S02]  /*5020*/  IADD3 R2, PT, PT, -R5, RZ, RZ ;  /* 0x000000ff05027210 */ /* 0x000fe40007ffe1ff */
[----:B------:R-:W-:Y:S01]  /*5030*/  @!P0 IADD3 R8, PT, PT, R15, -R0, RZ ;  /* 0x800000000f088210 */ /* 0x000fe20007ffe0ff */
[----:B------:R-:W-:Y:S02]  /*5040*/  @!P0 IMAD R0, R7, R6, R0 ;  /* 0x0000000607008224 */ /* 0x000fe400078e0200 */
[----:B------:R-:W-:Y:S02]  /*5050*/  IMAD R29, R24, R2, R29 ;  /* 0x00000002181d7224 */ /* 0x000fe400078e021d */
[----:B------:R-:W-:Y:S02]  /*5060*/  @!P0 IMAD R5, R8, R26, R3 ;  /* 0x0000001a08058224 */ /* 0x000fe400078e0203 */
[----:B------:R-:W-:Y:S04]  /*5070*/  @!P0 IMAD.MOV.U32 R3, RZ, RZ, R0 ;  /* 0x000000ffff038224 */ /* 0x000fe800078e0000 */
[----:B------:R-:W-:Y:S02]  /*5080*/  IMAD R31, R3, R28, R31 ;  /* 0x0000001c031f7224 */ /* 0x000fe400078e021f */
[----:B------:R-:W-:Y:S07]  /*5090*/  IMAD R29, R5, R24, R29 ;  /* 0x00000018051d7224 */ /* 0x000fee00078e021d */
.L_x_83:
[----:B-1----:R-:W-:Y:S01]  /*50a0*/  @!P1 ISETP.NE.AND P0, PT, R10, 0x1, PT ;  /* 0x000000010a00980c */ /* 0x002fe20003f05270 */
[----:B------:R-:W-:Y:S01]  /*50b0*/  @!P1 IMAD.HI.U32 R3, R29, R11, RZ ;  /* 0x0000000b1d039227 */ /* 0x000fe200078e00ff */
[----:B------:R-:W-:Y:S01]  /*50c0*/  R2UR UR42, R21 ;  /* 0x00000000152a72ca */ /* 0x000fe200000e0000 */
[----:B------:R-:W-:Y:S01]  /*50d0*/  BSSY.RECONVERGENT B6, `(.L_x_84) ;  /* 0x0000031000067945 */ /* 0x000fe20003800200 */
[----:B------:R-:W-:Y:S01]  /*50e0*/  R2UR UR41, R20 ;  /* 0x00000000142972ca */ /* 0x000fe200000e0000 */
[----:B------:R-:W-:Y:S01]  /*50f0*/  @!P1 IMAD.HI.U32 R0, R31, R12, RZ ;  /* 0x0000000c1f009227 */ /* 0x000fe200078e00ff */
[----:B------:R-:W-:Y:S02]  /*5100*/  @!P1 SHF.R.U32.HI R2, RZ, R14, R3 ;  /* 0x0000000eff029219 */ /* 0x000fe40000011603 */
[----:B------:R-:W-:Y:S01]  /*5110*/  @!P1 ISETP.NE.AND P2, PT, R9, 0x1, PT ;  /* 0x000000010900980c */ /* 0x000fe20003f45270 */
[----:B------:R-:W-:Y:S01]  /*5120*/  VIADD R75, R75, 0x1 ;  /* 0x000000014b4b7836 */ /* 0x000fe20000000000 */
[----:B------:R-:W-:Y:S02]  /*5130*/  @!P1 SEL R2, R29, R2, !P0 ;  /* 0x000000021d029207 */ /* 0x000fe40004000000 */
[----:B------:R-:W-:Y:S02]  /*5140*/  @!P1 SHF.R.U32.HI R0, RZ, R13, R0 ;  /* 0x0000000dff009219 */ /* 0x000fe40000011600 */
[----:B------:R-:W-:Y:S01]  /*5150*/  LOP3.LUT P0, RZ, R66, 0x1b0, RZ, 0xc0, !PT ;  /* 0x000001b042ff7812 */ /* 0x000fe2000780c0ff */
[----:B------:R-:W-:Y:S01]  /*5160*/  USHF.L.U32 UR42, UR42, 0x6, URZ ;  /* 0x000000062a2a7899 */ /* 0x000fe200080006ff */
[----:B------:R-:W-:Y:S01]  /*5170*/  @!P1 SEL R3, R31, R0, !P2 ;  /* 0x000000001f039207 */ /* 0x000fe20005000000 */
[----:B------:R-:W-:Y:S01]  /*5180*/  USHF.L.U32 UR41, UR41, 0x7, URZ ;  /* 0x0000000729297899 */ /* 0x000fe200080006ff */
[----:B------:R-:W-:Y:S03]  /*5190*/  @P4 SHF.R.U32.HI R67, RZ, 0x10, R17 ;  /* 0x00000010ff434819 */ /* 0x000fe60000011611 */
[----:B------:R-:W-:Y:S02]  /*51a0*/  @!P1 IMAD.IADD R0, R2, 0x1, -R3 ;  /* 0x0000000102009824 */ /* 0x000fe400078e0a03 */
[----:B------:R-:W-:Y:S02]  /*51b0*/  @!P1 IMAD.IADD R2, R3, 0x1, -R2 ;  /* 0x0000000103029824 */ /* 0x000fe400078e0a02 */
[----:B------:R-:W-:Y:S02]  /*51c0*/  @!P1 IMAD R31, R0, R9, R31 ;  /* 0x00000009001f9224 */ /* 0x000fe400078e021f */
[----:B------:R-:W-:Y:S01]  /*51d0*/  @!P1 IMAD R29, R2, R10, R29 ;  /* 0x0000000a021d9224 */ /* 0x000fe200078e021d */
[----:B------:R-:W-:Y:S06]  /*51e0*/  @!P0 BRA `(.L_x_85) ;  /* 0x00000000007c8947 */ /* 0x000fec0003800000 */
[----:B------:R-:W1:Y:S01]  /*51f0*/  LDCU.64 UR8, c[0x4][0x80] ;  /* 0x01001000ff0877ac */ /* 0x000e620008000a00 */
[----:B------:R-:W-:Y:S01]  /*5200*/  MOV R2, 0x0 ;  /* 0x0000000000027802 */ /* 0x000fe20000000f00 */
[----:B------:R-:W-:Y:S02]  /*5210*/  HFMA2 R12, -RZ, RZ, 0, 5.9604644775390625e-08 ;  /* 0x00000001ff0c7431 */ /* 0x000fe400000001ff */
[----:B------:R-:W-:Y:S01]  /*5220*/  IMAD.MOV.U32 R8, RZ, RZ, 0x70 ;  /* 0x00000070ff087424 */ /* 0x000fe200078e00ff */
[----:B------:R2:W3:Y:S01]  /*5230*/  LDC.64 R14, c[0x4][R2] ;  /* 0x01000000020e7b82 */ /* 0x0004e20000000a00 */
[----:B------:R-:W4:Y:S01]  /*5240*/  LDCU.64 UR6, c[0x4][0x88] ;  /* 0x01001100ff0677ac */ /* 0x000f220008000a00 */
[----:B------:R-:W-:Y:S01]  /*5250*/  IMAD.MOV.U32 R13, RZ, RZ, RZ ;  /* 0x000000ffff0d7224 */ /* 0x000fe200078e00ff */
[----:B------:R-:W2:Y:S01]  /*5260*/  LDCU.64 UR4, c[0x4][0x8] ;  /* 0x01000100ff0477ac */ /* 0x000ea20008000a00 */
[----:B-1----:R-:W-:Y:S01]  /*5270*/  MOV R5, UR9 ;  /* 0x0000000900057c02 */ /* 0x002fe20008000f00 */
[----:B------:R-:W-:Y:S01]  /*5280*/  IMAD.U32 R4, RZ, RZ, UR8 ;  /* 0x00000008ff047e24 */ /* 0x000fe2000f8e00ff */
[----:B----4-:R-:W-:Y:S01]  /*5290*/  MOV R7, UR7 ;  /* 0x0000000700077c02 */ /* 0x010fe20008000f00 */
[----:B------:R-:W-:Y:S01]  /*52a0*/  IMAD.U32 R6, RZ, RZ, UR6 ;  /* 0x00000006ff067e24 */ /* 0x000fe2000f8e00ff */
[----:B--2---:R-:W-:Y:S01]  /*52b0*/  MOV R11, UR5 ;  /* 0x00000005000b7c02 */ /* 0x004fe20008000f00 */
[----:B------:R-:W-:Y:S02]  /*52c0*/  IMAD.U32 R10, RZ, RZ, UR4 ;  /* 0x00000004ff0a7e24 */ /* 0x000fe4000f8e00ff */
[----:B------:R-:W-:Y:S07]  /*52d0*/  LEPC R20, `(.L_x_86) ;  /* 0x000000001014794e */ /* 0x000fee0000000000 */
[----:B---3-5:R-:W-:Y:S05]  /*52e0*/  CALL.ABS.NOINC R14 ;  /* 0x000000000e007343 */ /* 0x028fea0003c00000 */
.L_x_86:
[----:B------:R-:W1:Y:S01]  /*52f0*/  LDCU.64 UR8, c[0x4][0x80] ;  /* 0x01001000ff0877ac */ /* 0x000e620008000a00 */
[----:B------:R-:W2:Y:S01]  /*5300*/  LDC.64 R2, c[0x4][R2] ;  /* 0x0100000002027b82 */ /* 0x000ea20000000a00 */
[----:B------:R-:W-:Y:S02]  /*5310*/  HFMA2 R12, -RZ, RZ, 0, 5.9604644775390625e-08 ;  /* 0x00000001ff0c7431 */ /* 0x000fe400000001ff */
[----:B------:R-:W-:Y:S02]  /*5320*/  IMAD.MOV.U32 R8, RZ, RZ, 0x70 ;  /* 0x00000070ff087424 */ /* 0x000fe400078e00ff */
[----:B------:R-:W-:Y:S01]  /*5330*/  IMAD.MOV.U32 R13, RZ, RZ, RZ ;  /* 0x000000ffff0d7224 */ /* 0x000fe200078e00ff */
[----:B------:R-:W3:Y:S01]  /*5340*/  LDCU.64 UR6, c[0x4][0x88] ;  /* 0x01001100ff0677ac */ /* 0x000ee20008000a00 */
[----:B------:R-:W4:Y:S01]  /*5350*/  LDCU.64 UR4, c[0x4][0x8] ;  /* 0x01000100ff0477ac */ /* 0x000f220008000a00 */
[----:B-1----:R-:W-:Y:S02]  /*5360*/  MOV R4, UR8 ;  /* 0x0000000800047c02 */ /* 0x002fe40008000f00 */
[----:B------:R-:W-:Y:S02]  /*5370*/  MOV R5, UR9 ;  /* 0x0000000900057c02 */ /* 0x000fe40008000f00 */
[----:B---3--:R-:W-:Y:S01]  /*5380*/  MOV R7, UR7 ;  /* 0x0000000700077c02 */ /* 0x008fe20008000f00 */
[----:B------:R-:W-:Y:S01]  /*5390*/  IMAD.U32 R6, RZ, RZ, UR6 ;  /* 0x00000006ff067e24 */ /* 0x000fe2000f8e00ff */
[----:B----4-:R-:W-:Y:S01]  /*53a0*/  MOV R11, UR5 ;  /* 0x00000005000b7c02 */ /* 0x010fe20008000f00 */
[----:B------:R-:W-:Y:S02]  /*53b0*/  IMAD.U32 R10, RZ, RZ, UR4 ;  /* 0x00000004ff0a7e24 */ /* 0x000fe4000f8e00ff */
[----:B------:R-:W-:Y:S07]  /*53c0*/  LEPC R20, `(.L_x_85) ;  /* 0x000000001014794e */ /* 0x000fee0000000000 */
[----:B--2---:R-:W-:Y:S05]  /*53d0*/  CALL.ABS.NOINC R2 ;  /* 0x0000000002007343 */ /* 0x004fea0003c00000 */
.L_x_85:
[----:B------:R-:W-:Y:S05]  /*53e0*/  BSYNC.RECONVERGENT B6 ;  /* 0x0000000000067941 */ /* 0x000fea0003800200 */
.L_x_84:
[----:B------:R-:W-:Y:S01]  /*53f0*/  ISETP.NE.U32.AND P4, PT, R54, RZ, PT ;  /* 0x000000ff3600720c */ /* 0x000fe20003f85070 */
[----:B------:R-:W-:Y:S01]  /*5400*/  UISETP.NE.AND UP2, UPT, UR50, URZ, UPT ;  /* 0x000000ff3200728c */ /* 0x000fe2000bf45270 */
[----:B------:R-:W-:Y:S01]  /*5410*/  ISETP.NE.U32.AND P2, PT, RZ, UR38, PT ;  /* 0x00000026ff007c0c */ /* 0x000fe2000bf45070 */
[----:B------:R-:W-:Y:S01]  /*5420*/  UISETP.NE.U32.AND UP1, UPT, UR44, URZ, UPT ;  /* 0x000000ff2c00728c */ /* 0x000fe2000bf25070 */
[----:B------:R-:W-:Y:S01]  /*5430*/  ISETP.NE.AND.EX P4, PT, R55, RZ, PT, P4 ;  /* 0x000000ff3700720c */ /* 0x000fe20003f85340 */
[----:B------:R-:W-:Y:S01]  /*5440*/  UPLOP3.LUT UP0, UPT, UPT, UPT, UPT, 0x40, 0x4 ;  /* 0x000000000004789c */ /* 0x000fe20003f0e870 */
[----:B------:R-:W-:Y:S01]  /*5450*/  ISETP.NE.AND.EX P2, PT, RZ, UR39, PT, P2 ;  /* 0x00000027ff007c0c */ /* 0x000fe2000bf45320 */
[----:B------:R-:W-:Y:S01]  /*5460*/  UISETP.NE.AND.EX UP1, UPT, UR45, URZ, UPT, UP1 ;  /* 0x000000ff2d00728c */ /* 0x000fe2000bf25310 */
[----:B------:R-:W-:Y:S04]  /*5470*/  PLOP3.LUT P1, PT, PT, PT, UP2, 0x80, 0x8 ;  /* 0x000000000008781c */ /* 0x000fe80003f2f028 */
[----:B------:R-:W-:Y:S06]  /*5480*/  @UP2 UPLOP3.LUT UP0, UPT, UPT, UPT, UP1, 0x80, 0x8 ;  /* 0x000000000008289c */ /* 0x000fec0003f0f010 */
[----:B------:R-:W-:Y:S01]  /*5490*/  PLOP3.LUT P0, PT, PT, PT, UP0, 0x80, 0x8 ;  /* 0x000000000008781c */ /* 0x000fe20003f0f008 */
[----:B------:R-:W-:Y:S01]  /*54a0*/  @!UPT UIADD3 URZ, UPT, UPT, URZ, URZ, URZ ;  /* 0x000000fffffff290 */ /* 0x000fe2000fffe0ff */
[----:B------:R-:W-:Y:S11]  /*54b0*/  BRA.U !UP1, `(.L_x_87) ;  /* 0x0000000109387547 */ /* 0x000ff6000b800000 */
[----:B------:R-:W-:Y:S01]  /*54c0*/  UISETP.NE.U32.AND UP0, UPT, UR38, URZ, UPT ;  /* 0x000000ff2600728c */ /* 0x000fe2000bf05070 */
[----:B------:R-:W-:Y:S02]  /*54d0*/  HFMA2 R0, -RZ, RZ, 0, 5.9604644775390625e-08 ;  /* 0x00000001ff007431 */ /* 0x000fe400000001ff */
[----:B------:R-:W-:Y:S01]  /*54e0*/  IMAD.MOV.U32 R59, RZ, RZ, 0x1 ;  /* 0x00000001ff3b7424 */ /* 0x000fe200078e00ff */
[----:B------:R-:W-:Y:S06]  /*54f0*/  UISETP.NE.AND.EX UP0, UPT, UR39, URZ, UPT, UP0 ;  /* 0x000000ff2700728c */ /* 0x000fec000bf05300 */
[----:B------:R-:W-:Y:S05]  /*5500*/  PLOP3.LUT P3, PT, PT, PT, UP0, 0x80, 0x8 ;  /* 0x000000000008781c */ /* 0x000fea0003f6f008 */
[----:B------:R-:W1:Y:S01]  /*5510*/  @UP0 LDCU.64 UR6, c[0x0][0x888] ;  /* 0x00011100ff0607ac */ /* 0x000e620008000a00 */
[----:B------:R-:W-:Y:S07]  /*5520*/  @UP0 UIMAD UR4, UR36, UR44, URZ ;  /* 0x0000002c240402a4 */ /* 0x000fee000f8e02ff */
[----:B------:R-:W-:Y:S01]  /*5530*/  @!P3 PRMT R59, R0, 0x7610, R59 ;  /* 0x00007610003bb816 */ /* 0x000fe2000000003b */
[----:B-1----:R-:W-:Y:S03]  /*5540*/  @UP0 UIMAD.WIDE UR6, UR4, 0x4, UR6 ;  /* 0x00000004040608a5 */ /* 0x002fe6000f8e0206 */
[----:B------:R-:W1:Y:S03]  /*5550*/  @!UP0 LDCU UR4, c[0x0][0x880] ;  /* 0x00011000ff0487ac */ /* 0x000e660008000800 */
[----:B------:R-:W-:Y:S01]  /*5560*/  IMAD.U32 R2, RZ, RZ, UR6 ;  /* 0x00000006ff027e24 */ /* 0x000fe2000f8e00ff */
[----:B------:R-:W-:Y:S05]  /*5570*/  MOV R3, UR7 ;  /* 0x0000000700037c02 */ /* 0x000fea0008000f00 */
[----:B-----5:R2:W5:Y:S02]  /*5580*/  @P3 LDG.E R35, desc[UR46][R2.64] ;  /* 0x0000002e02233981 */ /* 0x020564000c1e1900 */
[----:B-12---:R-:W-:Y:S02]  /*5590*/  @!P3 IMAD.U32 R35, RZ, RZ, UR4 ;  /* 0x00000004ff23be24 */ /* 0x006fe4000f8e00ff */
.L_x_87:
[----:B------:R-:W-:Y:S05]  /*55a0*/  @!P4 BRA `(.L_x_88) ;  /* 0x000000000020c947 */ /* 0x000fea0003800000 */
[----:B------:R-:W-:Y:S04]  /*55b0*/  ISETP.NE.U32.AND P3, PT, R52, RZ, PT ;  /* 0x000000ff3400720c */ /* 0x000fe80003f65070 */
[----:B------:R-:W-:Y:S11]  /*55c0*/  ISETP.NE.AND.EX P3, PT, R53, RZ, PT, P3 ;  /* 0x000000ff3500720c */ /* 0x000ff60003f65330 */
[----:B------:R-:W-:Y:S02]  /*55d0*/  @!UPT UIADD3 URZ, UPT, UPT, URZ, URZ, URZ ;  /* 0x000000fffffff290 */ /* 0x000fe4000fffe0ff */
[----:B------:R-:W1:Y:S01]  /*55e0*/  @P3 LDC.64 R2, c[0x0][0x8a8] ;  /* 0x00022a00ff023b82 */ /* 0x000e620000000a00 */
[----:B------:R-:W-:Y:S04]  /*55f0*/  @P3 IMAD R0, R54, UR36, RZ ;  /* 0x0000002436003c24 */ /* 0x000fe8000f8e02ff */
[----:B-1----:R-:W-:Y:S05]  /*5600*/  @P3 IMAD.WIDE R2, R0, 0x4, R2 ;  /* 0x0000000400023825 */ /* 0x002fea00078e0202 */
[----:B-----5:R1:W5:Y:S02]  /*5610*/  @P3 LDG.E R33, desc[UR46][R2.64] ;  /* 0x0000002e02213981 */ /* 0x020364000c1e1900 */
[----:B-1----:R-:W2:Y:S02]  /*5620*/  @!P3 LDC R33, c[0x0][0x8a0] ;  /* 0x00022800ff21bb82 */ /* 0x002ea40000000800 */
.L_x_88:
[----:B-----5:R-:W-:Y:S01]  /*5630*/  FSETP.NEU.AND P3, PT, R35, RZ, PT ;  /* 0x000000ff2300720b */ /* 0x020fe20003f6d000 */
[----:B------:R-:W-:Y:S01]  /*5640*/  IMAD.SHL.U32 R80, R64, 0x2, RZ ;  /* 0x0000000240507824 */ /* 0x000fe200078e00ff */
[----:B------:R-:W-:Y:S01]  /*5650*/  SEL R7, RZ, 0xffffffff, P2 ;  /* 0xffffffffff077807 */ /* 0x000fe20001000000 */
[----:B------:R-:W-:Y:S01]  /*5660*/  BSSY B1, `(.L_x_89) ;  /* 0x0000036000017945 */ /* 0x000fe20003800000 */
[----:B------:R-:W-:Y:S01]  /*5670*/  @P1 LOP3.LUT P2, RZ, R59, 0xff, RZ, 0xc0, !PT ;  /* 0x000000ff3bff1812 */ /* 0x000fe2000784c0ff */
[----:B------:R-:W-:Y:S01]  /*5680*/  VIADD R78, R80, UR48 ;  /* 0x00000030504e7c36 */ /* 0x000fe20008000000 */
[----:B------:R-:W-:Y:S01]  /*5690*/  @P1 SEL R2, RZ, 0xffffffff, P3 ;  /* 0xffffffffff021807 */ /* 0x000fe20001800000 */
[----:B------:R-:W-:Y:S01]  /*56a0*/  IMAD.MOV.U32 R81, RZ, RZ, 0x1 ;  /* 0x00000001ff517424 */ /* 0x000fe200078e00ff */
[----:B------:R-:W-:Y:S01]  /*56b0*/  LOP3.LUT R70, R70, 0x1, RZ, 0x3c, !PT ;  /* 0x0000000146467812 */ /* 0x000fe200078e3cff */
[----:B------:R-:W-:Y:S01]  /*56c0*/  IMAD.MOV.U32 R39, RZ, RZ, RZ ;  /* 0x000000ffff277224 */ /* 0x000fe200078e00ff */
[----:B------:R-:W-:Y:S02]  /*56d0*/  @P0 SEL R2, R7, R2, !P2 ;  /* 0x0000000207020207 */ /* 0x000fe40005000000 */
[----:B------:R-:W-:Y:S02]  /*56e0*/  CS2R R50, SRZ ;  /* 0x0000000000327805 */ /* 0x000fe4000001ff00 */
[----:B------:R-:W-:Y:S02]  /*56f0*/  LEA R79, R30, UR48, 0x3 ;  /* 0x000000301e4f7c11 */ /* 0x000fe4000f8e18ff */
[----:B------:R-:W-:Y:S02]  /*5700*/  CS2R R48, SRZ ;  /* 0x0000000000307805 */ /* 0x000fe4000001ff00 */
[----:B------:R-:W-:Y:S02]  /*5710*/  @P1 LOP3.LUT R2, R2, 0x1, RZ, 0xc0, !PT ;  /* 0x0000000102021812 */ /* 0x000fe400078ec0ff */
[----:B------:R-:W-:Y:S02]  /*5720*/  CS2R R42, SRZ ;  /* 0x00000000002a7805 */ /* 0x000fe4000001ff00 */
[----:B------:R-:W-:Y:S02]  /*5730*/  SHF.L.U32 R0, R69, 0x1f, RZ ;  /* 0x0000001f45007819 */ /* 0x000fe400000006ff */
[----:B------:R-:W-:Y:S02]  /*5740*/  CS2R R40, SRZ ;  /* 0x0000000000287805 */ /* 0x000fe4000001ff00 */
[----:B------:R-:W-:Y:S01]  /*5750*/  ISETP.NE.U32.OR P5, PT, R2, 0x1, !P1 ;  /* 0x000000010200780c */ /* 0x000fe20004fa5470 */
[----:B------:R-:W-:Y:S01]  /*5760*/  IMAD.IADD R77, R71, 0x1, R78 ;  /* 0x00000001474d7824 */ /* 0x000fe200078e024e */
[----:B------:R-:W-:Y:S02]  /*5770*/  PLOP3.LUT P2, PT, PT, PT, UP1, 0x80, 0x8 ;  /* 0x000000000008781c */ /* 0x000fe40003f4f018 */
[----:B------:R-:W-:Y:S02]  /*5780*/  LEA.HI R5, R30, R30, RZ, 0x1 ;  /* 0x0000001e1e057211 */ /* 0x000fe400078f08ff */
[----:B------:R-:W-:Y:S02]  /*5790*/  LOP3.LUT P4, R74, R59, 0xff, RZ, 0xc0, !PT ;  /* 0x000000ff3b4a7812 */ /* 0x000fe4000788c0ff */
[----:B------:R-:W-:Y:S01]  /*57a0*/  SEL R2, RZ, 0xffffffff, P3 ;  /* 0xffffffffff027807 */ /* 0x000fe20001800000 */
[C---:B------:R-:W-:Y:S01]  /*57b0*/  IMAD.SHL.U32 R3, R5.reuse, 0x40, RZ ;  /* 0x0000004005037824 */ /* 0x040fe200078e00ff */
[----:B------:R-:W-:Y:S02]  /*57c0*/  LOP3.LUT R5, R5, 0xffe, RZ, 0xc0, !PT ;  /* 0x00000ffe05057812 */ /* 0x000fe400078ec0ff */
[----:B------:R-:W-:Y:S02]  /*57d0*/  P2R R76, PR, RZ, 0x20 ;  /* 0x00000020ff4c7803 */ /* 0x000fe40000000000 */
[----:B------:R-:W-:Y:S01]  /*57e0*/  @P5 SHF.L.U32 R4, R70, 0x1f, RZ ;  /* 0x0000001f46045819 */ /* 0x000fe200000006ff */
[----:B------:R-:W-:Y:S01]  /*57f0*/  IMAD.IADD R34, R30, 0x1, -R5 ;  /* 0x000000011e227824 */ /* 0x000fe200078e0a05 */
[----:B------:R-:W-:Y:S02]  /*5800*/  @P2 SEL R2, R7, R2, !P4 ;  /* 0x0000000207022207 */ /* 0x000fe40006000000 */
[----:B------:R-:W1:Y:S01]  /*5810*/  @P5 SYNCS.PHASECHK.TRANS64.TRYWAIT P1, [UR48+0x30], R4 ;  /* 0x00003004ff0055a7 */ /* 0x000e620008021130 */
[----:B------:R-:W-:Y:S02]  /*5820*/  LOP3.LUT R3, R3, 0xffffff80, RZ, 0xc0, !PT ;  /* 0xffffff8003037812 */ /* 0x000fe400078ec0ff */
[----:B------:R-:W-:Y:S03]  /*5830*/  LOP3.LUT R2, R2, 0x1, RZ, 0xc0, !PT ;  /* 0x0000000102027812 */ /* 0x000fe600078ec0ff */
[----:B------:R-:W-:Y:S01]  /*5840*/  IMAD.IADD R3, R32, 0x1, R3 ;  /* 0x0000000120037824 */ /* 0x000fe200078e0203 */
[----:B------:R-:W-:Y:S03]  /*5850*/  ISETP.NE.U32.AND P2, PT, R2, 0x1, PT ;  /* 0x000000010200780c */ /* 0x000fe60003f45070 */
[----:B------:R-:W-:Y:S01]  /*5860*/  IMAD R34, R34, 0x100000, R3 ;  /* 0x0010000022227824 */ /* 0x000fe200078e0203 */
[----:B------:R-:W-:Y:S01]  /*5870*/  P2R R82, PR, RZ, 0x4 ;  /* 0x00000004ff527803 */ /* 0x000fe20000000000 */
[----:B------:R3:W4:Y:S01]  /*5880*/  SYNCS.PHASECHK.TRANS64.TRYWAIT P0, [R79+URZ+0xa0], R0 ;  /* 0x0000a0004f0075a7 */ /* 0x00072200080011ff */
[----:B-1----:R-:W-:Y:S01]  /*5890*/  @P5 SEL R81, RZ, 0x1, !P1 ;  /* 0x00000001ff515807 */ /* 0x002fe20004800000 */
[----:B---3--:R-:W-:Y:S06]  /*58a0*/  @!P5 BRA `(.L_x_90) ;  /* 0x000000000044d947 */ /* 0x008fec0003800000 */
[----:B------:R-:W-:Y:S01]  /*58b0*/  IMAD.MOV.U32 R50, RZ, RZ, RZ ;  /* 0x000000ffff327224 */ /* 0x000fe200078e00ff */
[----:B------:R-:W-:Y:S01]  /*58c0*/  ISETP.NE.AND P1, PT, R81, RZ, PT ;  /* 0x000000ff5100720c */ /* 0x000fe20003f25270 */
[----:B------:R-:W-:Y:S01]  /*58d0*/  BSSY B0, `(.L_x_91) ;  /* 0x0000008000007945 */ /* 0x000fe20003800000 */
[----:B------:R-:W-:Y:S02]  /*58e0*/  CS2R R42, SRZ ;  /* 0x00000000002a7805 */ /* 0x000fe4000001ff00 */
[----:B------:R-:W-:Y:S02]  /*58f0*/  CS2R R40, SRZ ;  /* 0x0000000000287805 */ /* 0x000fe4000001ff00 */
[----:B------:R-:W-:Y:S07]  /*5900*/  CS2R R48, SRZ ;  /* 0x0000000000307805 */ /* 0x000fee000001ff00 */
[----:B------:R-:W-:Y:S05]  /*5910*/  @P1 BRA `(.L_x_92) ;  /* 0x00000000000c1947 */ /* 0x000fea0003800000 */
[----:B------:R-:W-:Y:S04]  /*5920*/  SHF.L.U32 R3, R70, 0x1f, RZ ;  /* 0x0000001f46037819 */ /* 0x000fe800000006ff */
[----:B------:R-:W1:Y:S02]  /*5930*/  SYNCS.PHASECHK.TRANS64.TRYWAIT P1, [UR48+0x30], R3 ;  /* 0x00003003ff0075a7 */ /* 0x000e640008021130 */
[----:B-1----:R-:W-:Y:S05]  /*5940*/  @!P1 BRA `(.L_x_93) ;  /* 0x0000002c00849947 */ /* 0x002fea0003800000 */
.L_x_92:
[----:B------:R-:W-:Y:S05]  /*5950*/  BSYNC B0 ;  /* 0x0000000000007941 */ /* 0x000fea0003800000 */
.L_x_91:
[----:B------:R-:W-:Y:S01]  /*5960*/  ISETP.NE.AND P1, PT, R82, RZ, PT ;  /* 0x000000ff5200720c */ /* 0x000fe20003f25270 */
[----:B------:R-:W-:Y:S11]  /*5970*/  HFMA2 R39, -RZ, RZ, 0, 5.9604644775390625e-08 ;  /* 0x00000001ff277431 */ /* 0x000ff600000001ff */
[----:B------:R-:W-:Y:S01]  /*5980*/  @!UPT UIADD3 URZ, UPT, UPT, URZ, URZ, URZ ;  /* 0x000000fffffff290 */ /* 0x000fe2000fffe0ff */
[----:B------:R-:W-:Y:S05]  /*5990*/  @P1 WARPSYNC.ALL ;  /* 0x0000000000001948 */ /* 0x000fea0003800000 */
[----:B------:R3:W1:Y:S04]  /*59a0*/  @P1 LDSM.16.M88.4 R40, [R80+UR48+0x200] ;  /* 0x000200305028183b */ /* 0x0006680008000200 */
[----:B------:R3:W1:Y:S02]  /*59b0*/  @P1 LDSM.16.M88.4 R48, [R77+0x200] ;  /* 0x000200004d30183b */ /* 0x0006640000000200 */
.L_x_90:
[----:B------:R-:W-:Y:S05]  /*59c0*/  BSYNC B1 ;  /* 0x0000000000017941 */ /* 0x000fea0003800000 */
.L_x_89:
[----:B-1----:R-:W-:Y:S04]  /*59d0*/  SHF.R.U32.HI R2, RZ, 0x15, R34 ;  /* 0x00000015ff027819 */ /* 0x002fe80000011622 */
[----:B------:R-:W-:Y:S01]  /*59e0*/  LOP3.LUT P1, RZ, R2, 0x3, R65, 0x48, !PT ;  /* 0x0000000302ff7812 */ /* 0x000fe20007824841 */
[----:B------:R-:W-:Y:S01]  /*59f0*/  @!UPT UIADD3 URZ, UPT, UPT, URZ, URZ, URZ ;  /* 0x000000fffffff290 */ /* 0x000fe2000fffe0ff */
[----:B----4-:R-:W-:Y:S11]  /*5a00*/  @P0 BRA `(.L_x_94) ;  /* 0x0000000000080947 */ /* 0x010ff60003800000 */
[----:B------:R-:W1:Y:S02]  /*5a10*/  SYNCS.PHASECHK.TRANS64.TRYWAIT P0, [R79+URZ+0xa0], R0 ;  /* 0x0000a0004f0075a7 */ /* 0x000e6400080011ff */
[----:B-1----:R-:W-:Y:S05]  /*5a20*/  @!P0 BRA `(.L_x_95) ;  /* 0x0000002c00648947 */ /* 0x002fea0003800000 */
.L_x_94:
[----:B------:R-:W-:Y:S05]  /*5a30*/  @!P1 BRA `(.L_x_96) ;  /* 0x0000000000409947 */ /* 0x000fea0003800000 */
[----:B------:R-:W4:Y:S01]  /*5a40*/  LDCU.64 UR8, c[0x4][0x70] ;  /* 0x01000e00ff0877ac */ /* 0x000f220008000a00 */
[----:B------:R-:W-:Y:S01]  /*5a50*/  MOV R3, 0x0 ;  /* 0x0000000000037802 */ /* 0x000fe20000000f00 */
[----:B------:R-:W-:Y:S02]  /*5a60*/  HFMA2 R12, -RZ, RZ, 0, 5.9604644775390625e-08 ;  /* 0x00000001ff0c7431 */ /* 0x000fe400000001ff */
[----:B------:R-:W-:Y:S02]  /*5a70*/  IMAD.MOV.U32 R8, RZ, RZ, 0x192 ;  /* 0x00000192ff087424 */ /* 0x000fe400078e00ff */
[----:B------:R-:W-:Y:S01]  /*5a80*/  IMAD.MOV.U32 R13, RZ, RZ, RZ ;  /* 0x000000ffff0d7224 */ /* 0x000fe200078e00ff */
[----:B------:R-:W5:Y:S01]  /*5a90*/  LDCU.64 UR6, c[0x4][0x78] ;  /* 0x01000f00ff0677ac */ /* 0x000f620008000a00 */
[----:B------:R-:W1:Y:S01]  /*5aa0*/  LDC.64 R2, c[0x4][R3] ;  /* 0x0100000003027b82 */ /* 0x000e620000000a00 */
[----:B------:R-:W2:Y:S01]  /*5ab0*/  LDCU.64 UR4, c[0x4][0x10] ;  /* 0x01000200ff0477ac */ /* 0x000ea20008000a00 */
[----:B----4-:R-:W-:Y:S01]  /*5ac0*/  MOV R5, UR9 ;  /* 0x0000000900057c02 */ /* 0x010fe20008000f00 */
[----:B------:R-:W-:Y:S01]  /*5ad0*/  IMAD.U32 R4, RZ, RZ, UR8 ;  /* 0x00000008ff047e24 */ /* 0x000fe2000f8e00ff */
[----:B-----5:R-:W-:Y:S01]  /*5ae0*/  MOV R7, UR7 ;  /* 0x0000000700077c02 */ /* 0x020fe20008000f00 */
[----:B------:R-:W-:Y:S01]  /*5af0*/  IMAD.U32 R6, RZ, RZ, UR6 ;  /* 0x00000006ff067e24 */ /* 0x000fe2000f8e00ff */
[----:B--2---:R-:W-:Y:S01]  /*5b00*/  MOV R11, UR5 ;  /* 0x00000005000b7c02 */ /* 0x004fe20008000f00 */
[----:B------:R-:W-:Y:S02]  /*5b10*/  IMAD.U32 R10, RZ, RZ, UR4 ;  /* 0x00000004ff0a7e24 */ /* 0x000fe4000f8e00ff */
[----:B------:R-:W-:Y:S07]  /*5b20*/  LEPC R20, `(.L_x_96) ;  /* 0x000000001014794e */ /* 0x000fee0000000000 */
[----:B-1-3--:R-:W-:Y:S05]  /*5b30*/  CALL.ABS.NOINC R2 ;  /* 0x0000000002007343 */ /* 0x00afea0003c00000 */
.L_x_96:
[----:B------:R-:W-:Y:S01]  /*5b40*/  SHF.L.U32 R20, R40, 0x10, RZ ;  /* 0x0000001028147819 */ /* 0x000fe200000006ff */
[----:B------:R-:W-:Y:S05]  /*5b50*/  WARPSYNC.ALL ;  /* 0x0000000000007948 */ /* 0x000fea0003800000 */
[----:B------:R-:W-:Y:S01]  /*5b60*/  R2UR UR4, R34 ;  /* 0x00000000220472ca */ /* 0x000fe200000e0000 */
[----:B------:R-:W-:Y:S01]  /*5b70*/  BSSY.RECONVERGENT B0, `(.L_x_97) ;  /* 0x000004e000007945 */ /* 0x000fe20003800200 */
[----:B------:R-:W-:Y:S02]  /*5b80*/  LOP3.LUT R21, R40, 0xffff0000, RZ, 0xc0, !PT ;  /* 0xffff000028157812 */ /* 0x000fe400078ec0ff */
[----:B------:R-:W-:Y:S02]  /*5b90*/  LOP3.LUT R36, R41, 0xffff0000, RZ, 0xc0, !PT ;  /* 0xffff000029247812 */ /* 0x000fe400078ec0ff */
[----:B------:R-:W-:Y:S02]  /*5ba0*/  SHF.L.U32 R37, R43, 0x10, RZ ;  /* 0x000000102b257819 */ /* 0x000fe400000006ff */
[----:B------:R-:W-:Y:S02]  /*5bb0*/  LOP3.LUT R38, R51, 0xffff0000, RZ, 0xc0, !PT ;  /* 0xffff000033267812 */ /* 0x000fe400078ec0ff */
[----:B------:R-:W-:Y:S03]  /*5bc0*/  ISETP.NE.AND P0, PT, R72, RZ, PT ;  /* 0x000000ff4800720c */ /* 0x000fe60003f05270 */
[----:B------:R-:W1:Y:S02]  /*5bd0*/  LDTM.16dp256bit.x4 R4, tmem[UR4] ;  /* 0x00000004000479ee */ /* 0x000e640008120000 */
[C---:B-12---:R-:W-:Y:S01]  /*5be0*/  FMUL R0, R33.reuse, R4 ;  /* 0x0000000421007220 */ /* 0x046fe20000400000 */
[C---:B------:R-:W-:Y:S01]  /*5bf0*/  FMUL R2, R33.reuse, R5 ;  /* 0x0000000521027220 */ /* 0x040fe20000400000 */
[C---:B------:R-:W-:Y:S01]  /*5c00*/  FMUL R3, R33.reuse, R6 ;  /* 0x0000000621037220 */ /* 0x040fe20000400000 */
[----:B------:R-:W-:Y:S01]  /*5c10*/  FMUL R7, R33, R7 ;  /* 0x0000000721077220 */ /* 0x000fe20000400000 */
[----:B------:R-:W-:Y:S01]  /*5c20*/  FFMA R0, R35, R20, R0 ;  /* 0x0000001423007223 */ /* 0x000fe20000000000 */
[----:B------:R-:W-:Y:S01]  /*5c30*/  SHF.L.U32 R20, R41, 0x10, RZ ;  /* 0x0000001029147819 */ /* 0x000fe200000006ff */
[----:B------:R-:W-:Y:S01]  /*5c40*/  FFMA R2, R35, R21, R2 ;  /* 0x0000001523027223 */ /* 0x000fe20000000002 */
[C---:B------:R-:W-:Y:S01]  /*5c50*/  SHF.L.U32 R21, R42.reuse, 0x10, RZ ;  /* 0x000000102a157819 */ /* 0x040fe200000006ff */
[C---:B------:R-:W-:Y:S01]  /*5c60*/  FMUL R4, R33.reuse, R8 ;  /* 0x0000000821047220 */ /* 0x040fe20000400000 */
[----:B------:R-:W-:Y:S01]  /*5c70*/  FMUL R5, R33, R9 ;  /* 0x0000000921057220 */ /* 0x000fe20000400000 */
[C---:B------:R-:W-:Y:S01]  /*5c80*/  FFMA R3, R35.reuse, R20, R3 ;  /* 0x0000001423037223 */ /* 0x040fe20000000003 */
[----:B------:R-:W-:Y:S01]  /*5c90*/  LOP3.LUT R20, R42, 0xffff0000, RZ, 0xc0, !PT ;  /* 0xffff00002a147812 */ /* 0x000fe200078ec0ff */
[----:B------:R-:W-:Y:S01]  /*5ca0*/  FFMA R7, R35, R36, R7 ;  /* 0x0000002423077223 */ /* 0x000fe20000000007 */
[----:B------:R-:W-:Y:S01]  /*5cb0*/  LOP3.LUT R36, R43, 0xffff0000, RZ, 0xc0, !PT ;  /* 0xffff00002b247812 */ /* 0x000fe200078ec0ff */
[C---:B------:R-:W-:Y:S01]  /*5cc0*/  FMUL R6, R33.reuse, R10 ;  /* 0x0000000a21067220 */ /* 0x040fe20000400000 */
[----:B------:R-:W-:Y:S01]  /*5cd0*/  F2FP.BF16.F32.PACK_AB R44, R2, R0 ;  /* 0x00000000022c723e */ /* 0x000fe200000010ff */
[----:B------:R-:W-:Y:S01]  /*5ce0*/  FMUL R11, R33, R11 ;  /* 0x0000000b210b7220 */ /* 0x000fe20000400000 */
[----:B------:R-:W-:Y:S01]  /*5cf0*/  F2FP.BF16.F32.PACK_AB R45, R7, R3 ;  /* 0x00000003072d723e */ /* 0x000fe200000010ff */
[----:B------:R-:W-:Y:S01]  /*5d00*/  FFMA R4, R35, R21, R4 ;  /* 0x0000001523047223 */ /* 0x000fe20000000004 */
[----:B------:R-:W-:Y:S01]  /*5d10*/  SHF.L.U32 R21, R49, 0x10, RZ ;  /* 0x0000001031157819 */ /* 0x000fe200000006ff */
[C---:B------:R-:W-:Y:S01]  /*5d20*/  FFMA R5, R35.reuse, R20, R5 ;  /* 0x0000001423057223 */ /* 0x040fe20000000005 */
[C---:B------:R-:W-:Y:S01]  /*5d30*/  SHF.L.U32 R20, R48.reuse, 0x10, RZ ;  /* 0x0000001030147819 */ /* 0x040fe200000006ff */
[----:B------:R-:W-:Y:S01]  /*5d40*/  FFMA R6, R35, R37, R6 ;  /* 0x0000002523067223 */ /* 0x000fe20000000006 */
[----:B------:R-:W-:Y:S01]  /*5d50*/  SHF.L.U32 R37, R51, 0x10, RZ ;  /* 0x0000001033257819 */ /* 0x000fe200000006ff */
[----:B------:R-:W-:Y:S01]  /*5d60*/  FFMA R11, R35, R36, R11 ;  /* 0x00000024230b7223 */ /* 0x000fe2000000000b */
[C---:B------:R-:W-:Y:S01]  /*5d70*/  FMUL R8, R33.reuse, R12 ;  /* 0x0000000c21087220 */ /* 0x040fe20000400000 */
[----:B------:R-:W-:Y:S01]  /*5d80*/  LOP3.LUT R36, R48, 0xffff0000, RZ, 0xc0, !PT ;  /* 0xffff000030247812 */ /* 0x000fe200078ec0ff */
[C---:B------:R-:W-:Y:S01]  /*5d90*/  FMUL R9, R33.reuse, R13 ;  /* 0x0000000d21097220 */ /* 0x040fe20000400000 */
[----:B------:R-:W-:Y:S01]  /*5da0*/  FMUL R10, R33, R14 ;  /* 0x0000000e210a7220 */ /* 0x000fe20000400000 */
[----:B------:R-:W-:Y:S01]  /*5db0*/  FFMA R8, R35, R20, R8 ;  /* 0x0000001423087223 */ /* 0x000fe20000000008 */
[----:B------:R-:W-:Y:S01]  /*5dc0*/  LOP3.LUT R20, R49, 0xffff0000, RZ, 0xc0, !PT ;  /* 0xffff000031147812 */ /* 0x000fe200078ec0ff */
[C---:B------:R-:W-:Y:S01]  /*5dd0*/  FFMA R9, R35.reuse, R36, R9 ;  /* 0x0000002423097223 */ /* 0x040fe20000000009 */
[----:B------:R-:W-:Y:S01]  /*5de0*/  FFMA R10, R35, R21, R10 ;  /* 0x00000015230a7223 */ /* 0x000fe2000000000a */
[C---:B------:R-:W-:Y:S01]  /*5df0*/  FMUL R15, R33.reuse, R15 ;  /* 0x0000000f210f7220 */ /* 0x040fe20000400000 */
[C---:B------:R-:W-:Y:S01]  /*5e00*/  SHF.L.U32 R21, R50.reuse, 0x10, RZ ;  /* 0x0000001032157819 */ /* 0x040fe200000006ff */
[C---:B------:R-:W-:Y:S01]  /*5e10*/  FMUL R12, R33.reuse, R16 ;  /* 0x00000010210c7220 */ /* 0x040fe20000400000 */
[----:B------:R-:W-:Y:S01]  /*5e20*/  LOP3.LUT R36, R50, 0xffff0000, RZ, 0xc0, !PT ;  /* 0xffff000032247812 */ /* 0x000fe200078ec0ff */
[C---:B------:R-:W-:Y:S01]  /*5e30*/  FMUL R13, R33.reuse, R17 ;  /* 0x00000011210d7220 */ /* 0x040fe20000400000 */
[----:B------:R-:W-:Y:S01]  /*5e40*/  FMUL R14, R33, R18 ;  /* 0x00000012210e7220 */ /* 0x000fe20000400000 */
[----:B------:R-:W-:Y:S01]  /*5e50*/  FFMA R15, R35, R20, R15 ;  /* 0x00000014230f7223 */ /* 0x000fe2000000000f */
[----:B------:R-:W-:Y:S01]  /*5e60*/  FMUL R19, R33, R19 ;  /* 0x0000001321137220 */ /* 0x000fe20000400000 */
[C---:B------:R-:W-:Y:S01]  /*5e70*/  FFMA R12, R35.reuse, R21, R12 ;  /* 0x00000015230c7223 */ /* 0x040fe2000000000c */
[C---:B------:R-:W-:Y:S01]  /*5e80*/  FFMA R13, R35.reuse, R36, R13 ;  /* 0x00000024230d7223 */ /* 0x040fe2000000000d */
[C---:B------:R-:W-:Y:S01]  /*5e90*/  FFMA R14, R35.reuse, R37, R14 ;  /* 0x00000025230e7223 */ /* 0x040fe2000000000e */
[----:B------:R-:W-:Y:S01]  /*5ea0*/  FFMA R19, R35, R38, R19 ;  /* 0x0000002623137223 */ /* 0x000fe20000000013 */
[----:B------:R-:W-:Y:S02]  /*5eb0*/  F2FP.BF16.F32.PACK_AB R46, R5, R4 ;  /* 0x00000004052e723e */ /* 0x000fe400000010ff */
[----:B------:R-:W-:Y:S02]  /*5ec0*/  F2FP.BF16.F32.PACK_AB R47, R11, R6 ;  /* 0x000000060b2f723e */ /* 0x000fe400000010ff */
[----:B------:R-:W-:Y:S02]  /*5ed0*/  F2FP.BF16.F32.PACK_AB R84, R9, R8 ;  /* 0x000000080954723e */ /* 0x000fe400000010ff */
[----:B------:R-:W-:Y:S01]  /*5ee0*/  F2FP.BF16.F32.PACK_AB R85, R15, R10 ;  /* 0x0000000a0f55723e */ /* 0x000fe200000010ff */
[----:B------:R1:W-:Y:S01]  /*5ef0*/  STSM.16.M88.4 [R78+0x200], R44 ;  /* 0x0002002c4e007844 */ /* 0x0003e20000000200 */
[----:B------:R-:W-:Y:S02]  /*5f00*/  F2FP.BF16.F32.PACK_AB R86, R13, R12 ;  /* 0x0000000c0d56723e */ /* 0x000fe400000010ff */
[----:B------:R-:W-:Y:S05]  /*5f10*/  F2FP.BF16.F32.PACK_AB R87, R19, R14 ;  /* 0x0000000e1357723e */ /* 0x000fea00000010ff */
[----:B------:R1:W-:Y:S01]  /*5f20*/  STSM.16.M88.4 [R77+0x200], R84 ;  /* 0x000200544d007844 */ /* 0x0003e20000000200 */
[----:B------:R-:W-:Y:S01]  /*5f30*/  @!PT LDS RZ, [RZ] ;  /* 0x00000000fffff984 */ /* 0x000fe20000000800 */
[----:B------:R-:W-:Y:S01]  /*5f40*/  @!PT LDS RZ, [RZ] ;  /* 0x00000000fffff984 */ /* 0x000fe20000000800 */
[----:B------:R-:W-:Y:S01]  /*5f50*/  @!PT LDS RZ, [RZ] ;  /* 0x00000000fffff984 */ /* 0x000fe20000000800 */
[----:B------:R-:W-:Y:S01]  /*5f60*/  @!PT LDS RZ, [RZ] ;  /* 0x00000000fffff984 */ /* 0x000fe20000000800 */
[----:B------:R2:W-:Y:S07]  /*5f70*/  MEMBAR.ALL.CTA ;  /* 0x0000000000007992 */ /* 0x0005ee0000008000 */
[----:B--2---:R-:W2:Y:S02]  /*5f80*/  FENCE.VIEW.ASYNC.S ;  /* 0x00000000000073c6 */ /* 0x004ea40000000000 */
[----:B--2---:R-:W-:Y:S06]  /*5f90*/  BAR.SYNC.DEFER_BLOCKING 0x1, 0x80 ;  /* 0x0042000000007b1d */ /* 0x004fec0000010000 */
[----:B------:R-:W-:Y:S05]  /*5fa0*/  @P0 BRA `(.L_x_98) ;  /* 0x0000000000280947 */ /* 0x000fea0003800000 */
[----:B------:R-:W-:Y:S02]  /*5fb0*/  UIADD3 UR4, UPT, UPT, UR48, 0x200, URZ ;  /* 0x0000020030047890 */ /* 0x000fe4000fffe0ff */
[----:B------:R-:W-:Y:S01]  /*5fc0*/  UIADD3 UR6, UP0, UPT, UR52, 0x680, URZ ;  /* 0x0000068034067890 */ /* 0x000fe2000ff1e0ff */
[----:B------:R-:W-:Y:S03]  /*5fd0*/  UMOV UR43, UR36 ;  /* 0x00000024002b7c82 */ /* 0x000fe60008000000 */
[----:B------:R-:W-:Y:S01]  /*5fe0*/  MOV R66, UR4 ;  /* 0x0000000400427c02 */ /* 0x000fe20008000f00 */
[----:B------:R-:W-:Y:S03]  /*5ff0*/  UIADD3.X UR7, UPT, UPT, URZ, UR53, URZ, UP0, !UPT ;  /* 0x00000035ff077290 */ /* 0x000fe600087fe4ff */
[----:B------:R-:W-:Y:S11]  /*6000*/  R2UR UR40, R66 ;  /* 0x00000000422872ca */ /* 0x000ff600000e0000 */
[----:B------:R-:W-:Y:S02]  /*6010*/  @!UPT UIADD3 URZ, UPT, UPT, URZ, URZ, URZ ;  /* 0x000000fffffff290 */ /* 0x000fe4000fffe0ff */
[----:B------:R2:W-:Y:S01]  /*6020*/  UTMASTG.3D [UR40], [UR6] ;  /* 0x00000028060073b5 */ /* 0x0005e20008010000 */
[----:B------:R0:W-:Y:S01]  /*6030*/  UTMACMDFLUSH ;  /* 0x00000000000079b7 */ /* 0x0001e20000000000 */
[----:B--2---:R-:W-:Y:S04]  /*6040*/  DEPBAR.LE SB0, 0x1 ;  /* 0x000080400000791a */ /* 0x004fe80000000000 */
.L_x_98:
[----:B------:R-:W-:Y:S05]  /*6050*/  BSYNC.RECONVERGENT B0 ;  /* 0x0000000000007941 */ /* 0x000fea0003800200 */
.L_x_97:
[----:B------:R-:W-:Y:S01]  /*6060*/  BAR.SYNC.DEFER_BLOCKING 0x1, 0x80 ;  /* 0x0042000000007b1d */ /* 0x000fe20000010000 */
[----:B------:R-:W-:Y:S01]  /*6070*/  ISETP.NE.AND P1, PT, R76, RZ, PT ;  /* 0x000000ff4c00720c */ /* 0x000fe20003f25270 */
[----:B------:R-:W-:Y:S01]  /*6080*/  UISETP.NE.AND UP0, UPT, UR49, URZ, UPT ;  /* 0x000000ff3100728c */ /* 0x000fe2000bf05270 */
[----:B------:R-:W-:Y:S11]  /*6090*/  LEA R3, R39, UR48, 0x3 ;  /* 0x0000003027037c11 */ /* 0x000ff6000f8e18ff */
[----:B------:R-:W-:Y:S01]  /*60a0*/  @P1 SHF.L.U32 R2, R70, 0x1f, RZ ;  /* 0x0000001f46021819 */ /* 0x000fe200000006ff */
[----:B------:R-:W-:Y:S06]  /*60b0*/  BRA.U !UP0, `(.L_x_99) ;  /* 0x0000000108247547 */ /* 0x000fec000b800000 */
[----:B------:R-:W-:Y:S01]  /*60c0*/  IMAD.U32 R5, RZ, RZ, UR51 ;  /* 0x00000033ff057e24 */ /* 0x000fe2000f8e00ff */
[----:B------:R-:W-:Y:S01]  /*60d0*/  MOV R0, UR37 ;  /* 0x0000002500007c02 */ /* 0x000fe20008000f00 */
[----:B------:R-:W-:Y:S03]  /*60e0*/  UIADD3 UR51, UPT, UPT, UR51, 0x1, URZ ;  /* 0x0000000133337890 */ /* 0x000fe6000fffe0ff */
[----:B------:R-:W-:Y:S01]  /*60f0*/  @P1 LEA R5, R5, UR48, 0x3 ;  /* 0x0000003005051c11 */ /* 0x000fe2000f8e18ff */
[----:B------:R-:W-:Y:S04]  /*6100*/  UISETP.NE.AND UP0, UPT, UR51, 0x4, UPT ;  /* 0x000000043300788c */ /* 0x000fe8000bf05270 */
[----:B------:R-:W-:Y:S01]  /*6110*/  @P1 VIADD R5, R5, 0x50 ;  /* 0x0000005005051836 */ /* 0x000fe20000000000 */
[----:B------:R-:W-:Y:S04]  /*6120*/  USEL UR51, UR51, URZ, UP0 ;  /* 0x000000ff33337287 */ /* 0x000fe80008000000 */
[----:B------:R-:W-:Y:S04]  /*6130*/  @P1 PRMT R0, R0, 0x654, R5 ;  /* 0x0000065400001816 */ /* 0x000fe80000000005 */
[----:B------:R2:W-:Y:S04]  /*6140*/  @P1 SYNCS.ARRIVE.TRANS64.RED.A1T0 RZ, [R0+URZ], RZ ;  /* 0x000000ff00ff19a7 */ /* 0x0005e800081004ff */
.L_x_99:
[----:B------:R-:W4:Y:S01]  /*6150*/  @P1 SYNCS.PHASECHK.TRANS64.TRYWAIT P0, [R3+URZ+0x30], R2 ;  /* 0x00003002030015a7 */ /* 0x000f2200080011ff */
[----:B------:R-:W-:Y:S01]  /*6160*/  BSSY B1, `(.L_x_100) ;  /* 0x0000013000017945 */ /* 0x000fe20003800000 */
[----:B----4-:R-:W-:Y:S03]  /*6170*/  @P1 SEL R81, RZ, 0x1, !P0 ;  /* 0x00000001ff511807 */ /* 0x010fe60004000000 */
[----:B------:R-:W-:Y:S05]  /*6180*/  @!P1 BRA `(.L_x_101) ;  /* 0x0000000000409947 */ /* 0x000fea0003800000 */
[----:B------:R-:W-:Y:S01]  /*6190*/  ISETP.NE.AND P1, PT, R82, RZ, PT ;  /* 0x000000ff5200720c */ /* 0x000fe20003f25270 */
[----:B------:R-:W-:Y:S01]  /*61a0*/  BSSY B0, `(.L_x_102) ;  /* 0x0000009000007945 */ /* 0x000fe20003800000 */
[----:B------:R-:W-:Y:S11]  /*61b0*/  ISETP.NE.AND P0, PT, R81, RZ, PT ;  /* 0x000000ff5100720c */ /* 0x000ff60003f05270 */
[----:B------:R-:W-:Y:S05]  /*61c0*/  @P1 IMAD R4, R39, 0x1000, R80 ;  /* 0x0000100027041824 */ /* 0x000fea00078e0250 */
[----:B------:R-:W-:Y:S05]  /*61d0*/  @P1 IADD3 R2, PT, PT, R4, UR48, RZ ;  /* 0x0000003004021c10 */ /* 0x000fea000fffe0ff */
[----:B------:R-:W-:Y:S01]  /*61e0*/  @P1 IMAD.IADD R2, R71, 0x1, R2 ;  /* 0x0000000147021824 */ /* 0x000fe200078e0202 */
[----:B------:R-:W-:Y:S06]  /*61f0*/  @P0 BRA `(.L_x_103) ;  /* 0x00000000000c0947 */ /* 0x000fec0003800000 */
[----:B--2---:R-:W-:Y:S04]  /*6200*/  SHF.L.U32 R0, R70, 0x1f, RZ ;  /* 0x0000001f46007819 */ /* 0x004fe800000006ff */
[----:B------:R-:W2:Y:S02]  /*6210*/  SYNCS.PHASECHK.TRANS64.TRYWAIT P0, [R3+URZ+0x30], R0 ;  /* 0x00003000030075a7 */ /* 0x000ea400080011ff */
[----:B--2---:R-:W-:Y:S05]  /*6220*/  @!P0 BRA `(.L_x_104) ;  /* 0x0000002400788947 */ /* 0x004fea0003800000 */
.L_x_103:
[----:B------:R-:W-:Y:S05]  /*6230*/  BSYNC B0 ;  /* 0x0000000000007941 */ /* 0x000fea0003800000 */
.L_x_102:
[----:B------:R-:W-:Y:S02]  /*6240*/  ISETP.NE.AND P0, PT, R82, RZ, PT ;  /* 0x000000ff5200720c */ /* 0x000fe40003f05270 */
[----:B------:R-:W-:Y:S11]  /*6250*/  IADD3 R39, PT, PT, R39, 0x1, RZ ;  /* 0x0000000127277810 */ /* 0x000ff60007ffe0ff */
[----:B------:R-:W-:Y:S05]  /*6260*/  @P0 WARPSYNC.ALL ;  /* 0x0000000000000948 */ /* 0x000fea0003800000 */
[----:B------:R4:W1:Y:S04]  /*6270*/  @P0 LDSM.16.M88.4 R40, [R4+UR48+0x200] ;  /* 0x000200300428083b */ /* 0x0008680008000200 */
[----:B------:R4:W1:Y:S02]  /*6280*/  @P0 LDSM.16.M88.4 R48, [R2+0x200] ;  /* 0x000200000230083b */ /* 0x0008640000000200 */
.L_x_101:
[----:B------:R-:W-:Y:S05]  /*6290*/  BSYNC B1 ;  /* 0x0000000000017941 */ /* 0x000fea0003800000 */
.L_x_100:
[----:B--2---:R-:W-:Y:S05]  /*62a0*/  VIADD R0, R34, 0x20 ;  /* 0x0000002022007836 */ /* 0x004fea0000000000 */
[----:B------:R-:W-:Y:S04]  /*62b0*/  SHF.R.U32.HI R0, RZ, 0x15, R0 ;  /* 0x00000015ff007819 */ /* 0x000fe80000011600 */
[----:B------:R-:W-:Y:S11]  /*62c0*/  LOP3.LUT P0, RZ, R0, 0x3, R65, 0x48, !PT ;  /* 0x0000000300ff7812 */ /* 0x000ff60007804841 */
[----:B------:R-:W-:Y:S02]  /*62d0*/  @!UPT UIADD3 URZ, UPT, UPT, URZ, URZ, URZ ;  /* 0x000000fffffff290 */ /* 0x000fe4000fffe0ff */
[----:B------:R-:W-:Y:S05]  /*62e0*/  @!P0 BRA `(.L_x_105) ;  /* 0x0000000000408947 */ /* 0x000fea0003800000 */
[----:B------:R-:W2:Y:S01]  /*62f0*/  LDCU.64 UR8, c[0x4][0x70] ;  /* 0x01000e00ff0877ac */ /* 0x000ea20008000a00 */
[----:B------:R-:W-:Y:S01]  /*6300*/  MOV R3, 0x0 ;  /* 0x0000000000037802 */ /* 0x000fe20000000f00 */
[----:B------:R-:W-:Y:S02]  /*6310*/  HFMA2 R12, -RZ, RZ, 0, 5.9604644775390625e-08 ;  /* 0x00000001ff0c7431 */ /* 0x000fe400000001ff */
[----:B------:R-:W-:Y:S02]  /*6320*/  IMAD.MOV.U32 R8, RZ, RZ, 0x192 ;  /* 0x00000192ff087424 */ /* 0x000fe400078e00ff */
[----:B------:R-:W-:Y:S01]  /*6330*/  IMAD.MOV.U32 R13, RZ, RZ, RZ ;  /* 0x000000ffff0d7224 */ /* 0x000fe200078e00ff */
[----:B------:R-:W5:Y:S01]  /*6340*/  LDCU.64 UR6, c[0x4][0x78] ;  /* 0x01000f00ff0677ac */ /* 0x000f620008000a00 */
[----:B----4-:R-:W4:Y:S01]  /*6350*/  LDC.64 R2, c[0x4][R3] ;  /* 0x0100000003027b82 */ /* 0x010f220000000a00 */
[----:B------:R-:W3:Y:S01]  /*6360*/  LDCU.64 UR4, c[0x4][0x10] ;  /* 0x01000200ff0477ac */ /* 0x000ee20008000a00 */
[----:B--2---:R-:W-:Y:S01]  /*6370*/  MOV R5, UR9 ;  /* 0x0000000900057c02 */ /* 0x004fe20008000f00 */
[----:B------:R-:W-:Y:S01]  /*6380*/  IMAD.U32 R4, RZ, RZ, UR8 ;  /* 0x00000008ff047e24 */ /* 0x000fe2000f8e00ff */
[----:B-----5:R-:W-:Y:S01]  /*6390*/  MOV R7, UR7 ;  /* 0x0000000700077c02 */ /* 0x020fe20008000f00 */
[----:B------:R-:W-:Y:S01]  /*63a0*/  IMAD.U32 R6, RZ, RZ, UR6 ;  /* 0x00000006ff067e24 */ /* 0x000fe2000f8e00ff */
[----:B---3--:R-:W-:Y:S01]  /*63b0*/  MOV R11, UR5 ;  /* 0x00000005000b7c02 */ /* 0x008fe20008000f00 */
[----:B------:R-:W-:Y:S02]  /*63c0*/  IMAD.U32 R10, RZ, RZ, UR4 ;  /* 0x00000004ff0a7e24 */ /* 0x000fe4000f8e00ff */
[----:B------:R-:W-:Y:S07]  /*63d0*/  LEPC R20, `(.L_x_105) ;  /* 0x000000001014794e */ /* 0x000fee0000000000 */
[----:B-1--4-:R-:W-:Y:S05]  /*63e0*/  CALL.ABS.NOINC R2 ;  /* 0x0000000002007343 */ /* 0x012fea0003c00000 */
.L_x_105:
[----:B-1----:R-:W-:Y:S01]  /*63f0*/  SHF.L.U32 R20, R40, 0x10, RZ ;  /* 0x0000001028147819 */ /* 0x002fe200000006ff */
[----:B------:R-:W-:Y:S05]  /*6400*/  WARPSYNC.ALL ;  /* 0x0000000000007948 */ /* 0x000fea0003800000 */
[----:B------:R-:W-:Y:S01]  /*6410*/  R2UR UR4, R34 ;  /* 0x00000000220472ca */ /* 0x000fe200000e0000 */
[----:B------:R-:W-:Y:S01]  /*6420*/  BSSY.RECONVERGENT B0, `(.L_x_106) ;  /* 0x0000055000007945 */ /* 0x000fe20003800200 */
[----:B------:R-:W-:Y:S02]  /*6430*/  LOP3.LUT R21, R40, 0xffff0000, RZ, 0xc0, !PT ;  /* 0xffff000028157812 */ /* 0x000fe400078ec0ff */
[----:B------:R-:W-:Y:S02]  /*6440*/  LOP3.LUT R36, R41, 0xffff0000, RZ, 0xc0, !PT ;  /* 0xffff000029247812 */ /* 0x000fe400078ec0ff */
[----:B------:R-:W-:Y:S02]  /*6450*/  SHF.L.U32 R37, R48, 0x10, RZ ;  /* 0x0000001030257819 */ /* 0x000fe400000006ff */
[----:B------:R-:W-:Y:S02]  /*6460*/  ISETP.NE.AND P6, PT, R76, RZ, PT ;  /* 0x000000ff4c00720c */ /* 0x000fe40003fc5270 */
[----:B------:R-:W-:Y:S02]  /*6470*/  ISETP.NE.AND P0, PT, R72, RZ, PT ;  /* 0x000000ff4800720c */ /* 0x000fe40003f05270 */
[----:B------:R-:W-:Y:S01]  /*6480*/  MOV R38, UR51 ;  /* 0x0000003300267c02 */ /* 0x000fe20008000f00 */
[----:B----4-:R-:W1:Y:S01]  /*6490*/  LDTM.16dp256bit.x4 R4, tmem[UR4+0x20] ;  /* 0x00002004000479ee */ /* 0x010e620008120000 */
[----:B------:R-:W-:Y:S07]  /*64a0*/  MOV R83, UR37 ;  /* 0x0000002500537c02 */ /* 0x000fee0008000f00 */
[----:B------:R-:W-:Y:S02]  /*64b0*/  @P6 LEA R38, R38, UR48, 0x3 ;  /* 0x0000003026266c11 */ /* 0x000fe4000f8e18ff */
[----:B------:R-:W-:Y:S02]  /*64c0*/  @P6 SHF.L.U32 R88, R70, 0x1f, RZ ;  /* 0x0000001f46586819 */ /* 0x000fe400000006ff */
[----:B------:R-:W-:Y:S04]  /*64d0*/  @P6 IADD3 R38, PT, PT, R38, 0x50, RZ ;  /* 0x0000005026266810 */ /* 0x000fe80007ffe0ff */
[----:B------:R-:W-:Y:S02]  /*64e0*/  @P6 PRMT R38, R83, 0x654, R38 ;  /* 0x0000065453266816 */ /* 0x000fe40000000026 */
[----:B------:R-:W-:Y:S01]  /*64f0*/  LEA R83, R39, UR48, 0x3 ;  /* 0x0000003027537c11 */ /* 0x000fe2000f8e18ff */
[C---:B-1----:R-:W-:Y:S01]  /*6500*/  FMUL R0, R33.reuse, R4 ;  /* 0x0000000421007220 */ /* 0x042fe20000400000 */
[C---:B------:R-:W-:Y:S01]  /*6510*/  FMUL R2, R33.reuse, R5 ;  /* 0x0000000521027220 */ /* 0x040fe20000400000 */
[C---:B------:R-:W-:Y:S01]  /*6520*/  FMUL R3, R33.reuse, R6 ;  /* 0x0000000621037220 */ /* 0x040fe20000400000 */
[----:B------:R-:W-:Y:S01]  /*6530*/  FMUL R7, R33, R7 ;  /* 0x0000000721077220 */ /* 0x000fe20000400000 */
[----:B------:R-:W-:Y:S01]  /*6540*/  FFMA R0, R35, R20, R0 ;  /* 0x0000001423007223 */ /* 0x000fe20000000000 */
[----:B------:R-:W-:Y:S01]  /*6550*/  SHF.L.U32 R20, R41, 0x10, RZ ;  /* 0x0000001029147819 */ /* 0x000fe200000006ff */
[----:B------:R-:W-:Y:S01]  /*6560*/  FFMA R2, R35, R21, R2 ;  /* 0x0000001523027223 */ /* 0x000fe20000000002 */
[----:B------:R-:W-:Y:S01]  /*6570*/  SHF.L.U32 R21, R43, 0x10, RZ ;  /* 0x000000102b157819 */ /* 0x000fe200000006ff */
[C---:B------:R-:W-:Y:S01]  /*6580*/  FMUL R4, R33.reuse, R8 ;  /* 0x0000000821047220 */ /* 0x040fe20000400000 */
[----:B------:R-:W-:Y:S01]  /*6590*/  FMUL R5, R33, R9 ;  /* 0x0000000921057220 */ /* 0x000fe20000400000 */
[C---:B------:R-:W-:Y:S01]  /*65a0*/  FFMA R3, R35.reuse, R20, R3 ;  /* 0x0000001423037223 */ /* 0x040fe20000000003 */
[----:B------:R-:W-:Y:S01]  /*65b0*/  SHF.L.U32 R20, R42, 0x10, RZ ;  /* 0x000000102a147819 */ /* 0x000fe200000006ff */
[----:B------:R-:W-:Y:S01]  /*65c0*/  FFMA R7, R35, R36, R7 ;  /* 0x0000002423077223 */ /* 0x000fe20000000007 */
[----:B------:R-:W-:Y:S01]  /*65d0*/  LOP3.LUT R36, R43, 0xffff0000, RZ, 0xc0, !PT ;  /* 0xffff00002b247812 */ /* 0x000fe200078ec0ff */
[----:B------:R-:W-:Y:S01]  /*65e0*/  FMUL R6, R33, R10 ;  /* 0x0000000a21067220 */ /* 0x000fe20000400000 */
[----:B------:R-:W-:Y:S01]  /*65f0*/  F2FP.BF16.F32.PACK_AB R44, R2, R0 ;  /* 0x00000000022c723e */ /* 0x000fe200000010ff */
[----:B------:R-:W-:Y:S01]  /*6600*/  FFMA R4, R35, R20, R4 ;  /* 0x0000001423047223 */ /* 0x000fe20000000004 */
[----:B------:R-:W-:Y:S01]  /*6610*/  LOP3.LUT R20, R42, 0xffff0000, RZ, 0xc0, !PT ;  /* 0xffff00002a147812 */ /* 0x000fe200078ec0ff */
[----:B------:R-:W-:Y:S01]  /*6620*/  FMUL R11, R33, R11 ;  /* 0x0000000b210b7220 */ /* 0x000fe20000400000 */
[----:B------:R-:W-:Y:S01]  /*6630*/  F2FP.BF16.F32.PACK_AB R45, R7, R3 ;  /* 0x00000003072d723e */ /* 0x000fe200000010ff */
[C---:B------:R-:W-:Y:S01]  /*6640*/  FMUL R8, R33.reuse, R12 ;  /* 0x0000000c21087220 */ /* 0x040fe20000400000 */
[----:B------:R-:W-:Y:S01]  /*6650*/  FMUL R9, R33, R13 ;  /* 0x0000000d21097220 */ /* 0x000fe20000400000 */
[C---:B------:R-:W-:Y:S01]  /*6660*/  FFMA R5, R35.reuse, R20, R5 ;  /* 0x0000001423057223 */ /* 0x040fe20000000005 */
[----:B------:R-:W-:Y:S01]  /*6670*/  LOP3.LUT R20, R48, 0xffff0000, RZ, 0xc0, !PT ;  /* 0xffff000030147812 */ /* 0x000fe200078ec0ff */
[----:B------:R-:W-:Y:S01]  /*6680*/  FFMA R6, R35, R21, R6 ;  /* 0x0000001523067223 */ /* 0x000fe20000000006 */
[----:B------:R-:W-:Y:S01]  /*6690*/  SHF.L.U32 R21, R49, 0x10, RZ ;  /* 0x0000001031157819 */ /* 0x000fe200000006ff */
[----:B------:R-:W-:Y:S01]  /*66a0*/  FFMA R11, R35, R36, R11 ;  /* 0x00000024230b7223 */ /* 0x000fe2000000000b */
[----:B------:R-:W-:Y:S01]  /*66b0*/  LOP3.LUT R36, R51, 0xffff0000, RZ, 0xc0, !PT ;  /* 0xffff000033247812 */ /* 0x000fe200078ec0ff */
[C---:B------:R-:W-:Y:S01]  /*66c0*/  FFMA R8, R35.reuse, R37, R8 ;  /* 0x0000002523087223 */ /* 0x040fe20000000008 */
[----:B------:R-:W-:Y:S01]  /*66d0*/  FFMA R9, R35, R20, R9 ;  /* 0x0000001423097223 */ /* 0x000fe20000000009 */
[----:B------:R-:W-:Y:S01]  /*66e0*/  FMUL R10, R33, R14 ;  /* 0x0000000e210a7220 */ /* 0x000fe20000400000 */
[----:B------:R-:W-:Y:S01]  /*66f0*/  LOP3.LUT R20, R49, 0xffff0000, RZ, 0xc0, !PT ;  /* 0xffff000031147812 */ /* 0x000fe200078ec0ff */
[C---:B------:R-:W-:Y:S01]  /*6700*/  FMUL R15, R33.reuse, R15 ;  /* 0x0000000f210f7220 */ /* 0x040fe20000400000 */
[----:B------:R-:W-:Y:S01]  /*6710*/  FMUL R12, R33, R16 ;  /* 0x00000010210c7220 */ /* 0x000fe20000400000 */
[C---:B------:R-:W-:Y:S01]  /*6720*/  FFMA R10, R35.reuse, R21, R10 ;  /* 0x00000015230a7223 */ /* 0x040fe2000000000a */
[C---:B------:R-:W-:Y:S01]  /*6730*/  SHF.L.U32 R21, R50.reuse, 0x10, RZ ;  /* 0x0000001032157819 */ /* 0x040fe200000006ff */
[----:B------:R-:W-:Y:S01]  /*6740*/  FFMA R15, R35, R20, R15 ;  /* 0x00000014230f7223 */ /* 0x000fe2000000000f */
[----:B------:R-:W-:Y:S01]  /*6750*/  LOP3.LUT R20, R50, 0xffff0000, RZ, 0xc0, !PT ;  /* 0xffff000032147812 */ /* 0x000fe200078ec0ff */
[----:B------:R-:W-:Y:S01]  /*6760*/  FMUL R13, R33, R17 ;  /* 0x00000011210d7220 */ /* 0x000fe20000400000 */
[----:B------:R-:W-:Y:S01]  /*6770*/  SHF.L.U32 R37, R51, 0x10, RZ ;  /* 0x0000001033257819 */ /* 0x000fe200000006ff */
[C---:B------:R-:W-:Y:S01]  /*6780*/  FMUL R14, R33.reuse, R18 ;  /* 0x00000012210e7220 */ /* 0x040fe20000400000 */
        /* <DEDUP_REMOVED lines=21> */
[----:B------:R-:W-:Y:S02]  /*68e0*/  UIADD3 UR8, UP0, UPT, UR52, 0x680, URZ ;  /* 0x0000068034087890 */ /* 0x000fe4000ff1e0ff */
[----:B------:R-:W-:Y:S02]  /*68f0*/  UIADD3 UR5, UPT, UPT, UR41, 0x20, URZ ;  /* 0x0000002029057890 */ /* 0x000fe4000fffe0ff */
[----:B------:R-:W-:Y:S02]  /*6900*/  UIADD3 UR4, UPT, UPT, UR48, 0x1200, URZ ;  /* 0x0000120030047890 */ /* 0x000fe4000fffe0ff */
[----:B------:R-:W-:Y:S01]  /*6910*/  UIADD3.X UR9, UPT, UPT, URZ, UR53, URZ, UP0, !UPT ;  /* 0x00000035ff097290 */ /* 0x000fe200087fe4ff */
[----:B------:R-:W-:Y:S01]  /*6920*/  UMOV UR6, UR42 ;  /* 0x0000002a00067c82 */ /* 0x000fe20008000000 */
[----:B------:R-:W-:Y:S07]  /*6930*/  UMOV UR7, UR36 ;  /* 0x0000002400077c82 */ /* 0x000fee0008000000 */
[----:B------:R2:W-:Y:S01]  /*6940*/  UTMASTG.3D [UR4], [UR8] ;  /* 0x00000004080073b5 */ /* 0x0005e20008010000 */
[----:B------:R0:W-:Y:S01]  /*6950*/  UTMACMDFLUSH ;  /* 0x00000000000079b7 */ /* 0x0001e20000000000 */
[----:B--2---:R-:W-:Y:S04]  /*6960*/  DEPBAR.LE SB0, 0x1 ;  /* 0x000080400000791a */ /* 0x004fe80000000000 */
.L_x_107:
[----:B------:R-:W-:Y:S05]  /*6970*/  BSYNC.RECONVERGENT B0 ;  /* 0x0000000000007941 */ /* 0x000fea0003800200 */
.L_x_106:
[----:B------:R-:W-:Y:S01]  /*6980*/  BAR.SYNC.DEFER_BLOCKING 0x1, 0x80 ;  /* 0x0042000000007b1d */ /* 0x000fe20000010000 */
[----:B------:R-:W-:Y:S04]  /*6990*/  UIADD3 UR40, UPT, UPT, UR51, 0x1, URZ ;  /* 0x0000000133287890 */ /* 0x000fe8000fffe0ff */
[----:B------:R-:W-:Y:S04]  /*69a0*/  UISETP.NE.AND UP0, UPT, UR40, 0x4, UPT ;  /* 0x000000042800788c */ /* 0x000fe8000bf05270 */
[----:B------:R-:W-:Y:S01]  /*69b0*/  USEL UR40, UR40, URZ, UP0 ;  /* 0x000000ff28287287 */ /* 0x000fe20008000000 */
[----:B------:R2:W-:Y:S01]  /*69c0*/  @P6 SYNCS.ARRIVE.TRANS64.RED.A1T0 RZ, [R38+URZ], RZ ;  /* 0x000000ff26ff69a7 */ /* 0x0005e200081004ff */
[----:B------:R-:W-:Y:S01]  /*69d0*/  BSSY B1, `(.L_x_108) ;  /* 0x0000014000017945 */ /* 0x000fe20003800000 */
[----:B------:R-:W4:Y:S02]  /*69e0*/  @P6 SYNCS.PHASECHK.TRANS64.TRYWAIT P0, [R83+URZ+0x30], R88 ;  /* 0x00003058530065a7 */ /* 0x000f2400080011ff */
[----:B----4-:R-:W-:Y:S01]  /*69f0*/  @P6 SEL R81, RZ, 0x1, !P0 ;  /* 0x00000001ff516807 */ /* 0x010fe20004000000 */
[----:B--2---:R-:W-:Y:S06]  /*6a00*/  @!P6 BRA `(.L_x_109) ;  /* 0x000000000040e947 */ /* 0x004fec0003800000 */
[----:B------:R-:W-:Y:S01]  /*6a10*/  ISETP.NE.AND P1, PT, R82, RZ, PT ;  /* 0x000000ff5200720c */ /* 0x000fe20003f25270 */
[----:B------:R-:W-:Y:S01]  /*6a20*/  BSSY B0, `(.L_x_110) ;  /* 0x0000009000007945 */ /* 0x000fe20003800000 */
[----:B------:R-:W-:Y:S11]  /*6a30*/  ISETP.NE.AND P0, PT, R81, RZ, PT ;  /* 0x000000ff5100720c */ /* 0x000ff60003f05270 */
[----:B------:R-:W-:Y:S05]  /*6a40*/  @P1 IMAD R2, R39, 0x1000, R80 ;  /* 0x0000100027021824 */ /* 0x000fea00078e0250 */
[----:B------:R-:W-:Y:S05]  /*6a50*/  @P1 IADD3 R0, PT, PT, R2, UR48, RZ ;  /* 0x0000003002001c10 */ /* 0x000fea000fffe0ff */
[----:B------:R-:W-:Y:S01]  /*6a60*/  @P1 IMAD.IADD R0, R71, 0x1, R0 ;  /* 0x0000000147001824 */ /* 0x000fe200078e0200 */
[----:B------:R-:W-:Y:S06]  /*6a70*/  @P0 BRA `(.L_x_111) ;  /* 0x00000000000c0947 */ /* 0x000fec0003800000 */
[----:B------:R-:W-:Y:S04]  /*6a80*/  SHF.L.U32 R4, R70, 0x1f, RZ ;  /* 0x0000001f46047819 */ /* 0x000fe800000006ff */
[----:B------:R-:W2:Y:S02]  /*6a90*/  SYNCS.PHASECHK.TRANS64.TRYWAIT P0, [R83+URZ+0x30], R4 ;  /* 0x00003004530075a7 */ /* 0x000ea400080011ff */
[----:B--2---:R-:W-:Y:S05]  /*6aa0*/  @!P0 BRA `(.L_x_112) ;  /* 0x0000001c006c8947 */ /* 0x004fea0003800000 */
.L_x_111:
[----:B------:R-:W-:Y:S05]  /*6ab0*/  BSYNC B0 ;  /* 0x0000000000007941 */ /* 0x000fea0003800000 */
.L_x_110:
[----:B------:R-:W-:Y:S02]  /*6ac0*/  ISETP.NE.AND P0, PT, R82, RZ, PT ;  /* 0x000000ff5200720c */ /* 0x000fe40003f05270 */
[----:B------:R-:W-:Y:S11]  /*6ad0*/  IADD3 R39, PT, PT, R39, 0x1, RZ ;  /* 0x0000000127277810 */ /* 0x000ff60007ffe0ff */
[----:B------:R-:W-:Y:S05]  /*6ae0*/  @P0 WARPSYNC.ALL ;  /* 0x0000000000000948 */ /* 0x000fea0003800000 */
[----:B------:R4:W1:Y:S04]  /*6af0*/  @P0 LDSM.16.M88.4 R40, [R2+UR48+0x200] ;  /* 0x000200300228083b */ /* 0x0008680008000200 */
[----:B------:R4:W1:Y:S02]  /*6b00*/  @P0 LDSM.16.M88.4 R48, [R0+0x200] ;  /* 0x000200000030083b */ /* 0x0008640000000200 */
.L_x_109:
[----:B------:R-:W-:Y:S05]  /*6b10*/  BSYNC B1 ;  /* 0x0000000000017941 */ /* 0x000fea0003800000 */
.L_x_108:
[----:B----4-:R-:W-:Y:S05]  /*6b20*/  VIADD R0, R34, 0x40 ;  /* 0x0000004022007836 */ /* 0x010fea0000000000 */
[----:B------:R-:W-:Y:S04]  /*6b30*/  SHF.R.U32.HI R0, RZ, 0x15, R0 ;  /* 0x00000015ff007819 */ /* 0x000fe80000011600 */
[----:B------:R-:W-:Y:S11]  /*6b40*/  LOP3.LUT P0, RZ, R0, 0x3, R65, 0x48, !PT ;  /* 0x0000000300ff7812 */ /* 0x000ff60007804841 */
[----:B------:R-:W-:Y:S02]  /*6b50*/  @!UPT UIADD3 URZ, UPT, UPT, URZ, URZ, URZ ;  /* 0x000000fffffff290 */ /* 0x000fe4000fffe0ff */
        /* <DEDUP_REMOVED lines=8> */
[----:B------:R-:W3:Y:S01]  /*6be0*/  LDCU.64 UR4, c[0x4][0x10] ;  /* 0x01000200ff0477ac */ /* 0x000ee20008000a00 */
[----:B----4-:R-:W-:Y:S01]  /*6bf0*/  MOV R5, UR9 ;  /* 0x0000000900057c02 */ /* 0x010fe20008000f00 */
[----:B--2---:R-:W-:Y:S01]  /*6c00*/  IMAD.U32 R4, RZ, RZ, UR8 ;  /* 0x00000008ff047e24 */ /* 0x004fe2000f8e00ff */
[----:B-----5:R-:W-:Y:S01]  /*6c10*/  MOV R7, UR7 ;  /* 0x0000000700077c02 */ /* 0x020fe20008000f00 */
[----:B------:R-:W-:Y:S01]  /*6c20*/  IMAD.U32 R6, RZ, RZ, UR6 ;  /* 0x00000006ff067e24 */ /* 0x000fe2000f8e00ff */
[----:B---3--:R-:W-:Y:S01]  /*6c30*/  MOV R11, UR5 ;  /* 0x00000005000b7c02 */ /* 0x008fe20008000f00 */
[----:B------:R-:W-:Y:S02]  /*6c40*/  IMAD.U32 R10, RZ, RZ, UR4 ;  /* 0x00000004ff0a7e24 */ /* 0x000fe4000f8e00ff */
[----:B------:R-:W-:Y:S07]  /*6c50*/  LEPC R20, `(.L_x_113) ;  /* 0x000000001014794e */ /* 0x000fee0000000000 */
[----:B-1----:R-:W-:Y:S05]  /*6c60*/  CALL.ABS.NOINC R2 ;  /* 0x0000000002007343 */ /* 0x002fea0003c00000 */
.L_x_113:
        /* <DEDUP_REMOVED lines=10> */
[----:B--2---:R-:W1:Y:S01]  /*6d10*/  LDTM.16dp256bit.x4 R4, tmem[UR4+0x40] ;  /* 0x00004004000479ee */ /* 0x004e620008120000 */
[----:B------:R-:W-:Y:S02]  /*6d20*/  MOV R83, UR37 ;  /* 0x0000002500537c02 */ /* 0x000fe40008000f00 */
[----:B------:R-:W-:Y:S05]  /*6d30*/  LEA R88, R39, UR48, 0x3 ;  /* 0x0000003027587c11 */ /* 0x000fea000f8e18ff */
[----:B------:R-:W-:Y:S04]  /*6d40*/  @P6 LEA R38, R38, UR48, 0x3 ;  /* 0x0000003026266c11 */ /* 0x000fe8000f8e18ff */
[----:B------:R-:W-:Y:S04]  /*6d50*/  @P6 IADD3 R38, PT, PT, R38, 0x50, RZ ;  /* 0x0000005026266810 */ /* 0x000fe80007ffe0ff */
[----:B------:R-:W-:Y:S02]  /*6d60*/  @P6 PRMT R38, R83, 0x654, R38 ;  /* 0x0000065453266816 */ /* 0x000fe40000000026 */
[----:B------:R-:W-:Y:S01]  /*6d70*/  @P6 SHF.L.U32 R83, R70, 0x1f, RZ ;  /* 0x0000001f46536819 */ /* 0x000fe200000006ff */
        /* <DEDUP_REMOVED lines=71> */
.L_x_115:
[----:B------:R-:W-:Y:S05]  /*71f0*/  BSYNC.RECONVERGENT B0 ;  /* 0x0000000000007941 */ /* 0x000fea0003800200 */
.L_x_114:
        /* <DEDUP_REMOVED lines=19> */
.L_x_119:
[----:B------:R-:W-:Y:S05]  /*7330*/  BSYNC B0 ;  /* 0x0000000000007941 */ /* 0x000fea0003800000 */
.L_x_118:
[----:B------:R-:W-:Y:S11]  /*7340*/  ISETP.NE.AND P0, PT, R82, RZ, PT ;  /* 0x000000ff5200720c */ /* 0x000ff60003f05270 */
[----:B------:R-:W-:Y:S02]  /*7350*/  @!UPT UIADD3 URZ, UPT, UPT, URZ, URZ, URZ ;  /* 0x000000fffffff290 */ /* 0x000fe4000fffe0ff */
[----:B------:R-:W-:Y:S05]  /*7360*/  @P0 WARPSYNC.ALL ;  /* 0x0000000000000948 */ /* 0x000fea0003800000 */
[----:B------:R4:W1:Y:S04]  /*7370*/  @P0 LDSM.16.M88.4 R40, [R39+UR48+0x200] ;  /* 0x000200302728083b */ /* 0x0008680008000200 */
[----:B------:R4:W1:Y:S02]  /*7380*/  @P0 LDSM.16.M88.4 R48, [R0+0x200] ;  /* 0x000200000030083b */ /* 0x0008640000000200 */
.L_x_117:
[----:B------:R-:W-:Y:S05]  /*7390*/  BSYNC B1 ;  /* 0x0000000000017941 */ /* 0x000fea0003800000 */
.L_x_116:
[----:B----4-:R-:W-:Y:S05]  /*73a0*/  VIADD R0, R34, 0x60 ;  /* 0x0000006022007836 */ /* 0x010fea0000000000 */
[----:B------:R-:W-:Y:S04]  /*73b0*/  SHF.R.U32.HI R0, RZ, 0x15, R0 ;  /* 0x00000015ff007819 */ /* 0x000fe80000011600 */
[----:B------:R-:W-:Y:S11]  /*73c0*/  LOP3.LUT P0, RZ, R0, 0x3, R65, 0x48, !PT ;  /* 0x0000000300ff7812 */ /* 0x000ff60007804841 */
[----:B------:R-:W-:Y:S02]  /*73d0*/  @!UPT UIADD3 URZ, UPT, UPT, URZ, URZ, URZ ;  /* 0x000000fffffff290 */ /* 0x000fe4000fffe0ff */
[----:B------:R-:W-:Y:S05]  /*73e0*/  @!P0 BRA `(.L_x_121) ;  /* 0x0000000000408947 */ /* 0x000fea0003800000 */
[----:B------:R-:W4:Y:S01]  /*73f0*/  LDCU.64 UR8, c[0x4][0x70] ;  /* 0x01000e00ff0877ac */ /* 0x000f220008000a00 */
[----:B--2---:R-:W-:Y:S01]  /*7400*/  MOV R3, 0x0 ;  /* 0x0000000000037802 */ /* 0x004fe20000000f00 */
[----:B------:R-:W-:Y:S02]  /*7410*/  HFMA2 R12, -RZ, RZ, 0, 5.9604644775390625e-08 ;  /* 0x00000001ff0c7431 */ /* 0x000fe400000001ff */
[----:B------:R-:W-:Y:S02]  /*7420*/  IMAD.MOV.U32 R8, RZ, RZ, 0x192 ;  /* 0x00000192ff087424 */ /* 0x000fe400078e00ff */
[----:B------:R-:W-:Y:S01]  /*7430*/  IMAD.MOV.U32 R13, RZ, RZ, RZ ;  /* 0x000000ffff0d7224 */ /* 0x000fe200078e00ff */
[----:B------:R-:W2:Y:S01]  /*7440*/  LDCU.64 UR6, c[0x4][0x78] ;  /* 0x01000f00ff0677ac */ /* 0x000ea20008000a00 */
[----:B------:R-:W1:Y:S01]  /*7450*/  LDC.64 R2, c[0x4][R3] ;  /* 0x0100000003027b82 */ /* 0x000e620000000a00 */
[----:B------:R-:W5:Y:S01]  /*7460*/  LDCU.64 UR4, c[0x4][0x10] ;  /* 0x01000200ff0477ac */ /* 0x000f620008000a00 */
[----:B----4-:R-:W-:Y:S01]  /*7470*/  MOV R5, UR9 ;  /* 0x0000000900057c02 */ /* 0x010fe20008000f00 */
[----:B------:R-:W-:Y:S01]  /*7480*/  IMAD.U32 R4, RZ, RZ, UR8 ;  /* 0x00000008ff047e24 */ /* 0x000fe2000f8e00ff */
[----:B--2---:R-:W-:Y:S01]  /*7490*/  MOV R7, UR7 ;  /* 0x0000000700077c02 */ /* 0x004fe20008000f00 */
[----:B------:R-:W-:Y:S01]  /*74a0*/  IMAD.U32 R6, RZ, RZ, UR6 ;  /* 0x00000006ff067e24 */ /* 0x000fe2000f8e00ff */
[----:B-----5:R-:W-:Y:S01]  /*74b0*/  MOV R11, UR5 ;  /* 0x00000005000b7c02 */ /* 0x020fe20008000f00 */
[----:B------:R-:W-:Y:S02]  /*74c0*/  IMAD.U32 R10, RZ, RZ, UR4 ;  /* 0x00000004ff0a7e24 */ /* 0x000fe4000f8e00ff */
[----:B------:R-:W-:Y:S07]  /*74d0*/  LEPC R20, `(.L_x_121) ;  /* 0x000000001014794e */ /* 0x000fee0000000000 */
[----:B-1-3--:R-:W-:Y:S05]  /*74e0*/  CALL.ABS.NOINC R2 ;  /* 0x0000000002007343 */ /* 0x00afea0003c00000 */
.L_x_121:
[----:B------:R-:W-:Y:S01]  /*74f0*/  ISETP.NE.AND P0, PT, R72, RZ, PT ;  /* 0x000000ff4800720c */ /* 0x000fe20003f05270 */
[----:B------:R-:W-:Y:S05]  /*7500*/  WARPSYNC.ALL ;  /* 0x0000000000007948 */ /* 0x000fea0003800000 */
[----:B------:R-:W-:Y:S01]  /*7510*/  R2UR UR4, R34 ;  /* 0x00000000220472ca */ /* 0x000fe200000e0000 */
[----:B------:R-:W-:Y:S01]  /*7520*/  BSSY.RECONVERGENT B0, `(.L_x_122) ;  /* 0x0000052000007945 */ /* 0x000fe20003800200 */
[----:B------:R-:W-:Y:S02]  /*7530*/  R2UR UR5, R79 ;  /* 0x000000004f0572ca */ /* 0x000fe400000e0000 */
[C---:B-1----:R-:W-:Y:S02]  /*7540*/  SHF.L.U32 R20, R40.reuse, 0x10, RZ ;  /* 0x0000001028147819 */ /* 0x042fe400000006ff */
[----:B------:R-:W-:Y:S02]  /*7550*/  LOP3.LUT R36, R40, 0xffff0000, RZ, 0xc0, !PT ;  /* 0xffff000028247812 */ /* 0x000fe400078ec0ff */
[C---:B------:R-:W-:Y:S02]  /*7560*/  SHF.L.U32 R21, R41.reuse, 0x10, RZ ;  /* 0x0000001029157819 */ /* 0x040fe400000006ff */
[----:B------:R-:W-:Y:S02]  /*7570*/  LOP3.LUT R38, R41, 0xffff0000, RZ, 0xc0, !PT ;  /* 0xffff000029267812 */ /* 0x000fe400078ec0ff */
[C---:B------:R-:W-:Y:S01]  /*7580*/  SHF.L.U32 R37, R42.reuse, 0x10, RZ ;  /* 0x000000102a257819 */ /* 0x040fe200000006ff */
[----:B------:R-:W1:Y:S01]  /*7590*/  LDTM.16dp256bit.x4 R4, tmem[UR4+0x60] ;  /* 0x00006004000479ee */ /* 0x000e620008120000 */
[----:B------:R-:W-:Y:S01]  /*75a0*/  LOP3.LUT R40, R42, 0xffff0000, RZ, 0xc0, !PT ;  /* 0xffff00002a287812 */ /* 0x000fe200078ec0ff */
[----:B------:R-:W-:Y:S01]  /*75b0*/  NOP ;  /* 0x0000000000007918 */ /* 0x000fe20000000000 */
[C---:B------:R-:W-:Y:S01]  /*75c0*/  SHF.L.U32 R39, R43.reuse, 0x10, RZ ;  /* 0x000000102b277819 */ /* 0x040fe200000006ff */
[----:B------:R-:W-:Y:S01]  /*75d0*/  UIADD3 UR5, UPT, UPT, UR5, 0xc0, URZ ;  /* 0x000000c005057890 */ /* 0x000fe2000fffe0ff */
[----:B------:R-:W-:Y:S02]  /*75e0*/  LOP3.LUT R41, R43, 0xffff0000, RZ, 0xc0, !PT ;  /* 0xffff00002b297812 */ /* 0x000fe400078ec0ff */
[C---:B------:R-:W-:Y:S01]  /*75f0*/  SHF.L.U32 R42, R48.reuse, 0x10, RZ ;  /* 0x00000010302a7819 */ /* 0x040fe200000006ff */
[----:B------:R-:W-:Y:S01]  /*7600*/  UPRMT UR5, UR37, 0x654, UR5 ;  /* 0x0000065425057896 */ /* 0x000fe20008000005 */
[----:B------:R-:W-:Y:S02]  /*7610*/  LOP3.LUT R43, R48, 0xffff0000, RZ, 0xc0, !PT ;  /* 0xffff0000302b7812 */ /* 0x000fe400078ec0ff */
[C---:B------:R-:W-:Y:S02]  /*7620*/  SHF.L.U32 R44, R49.reuse, 0x10, RZ ;  /* 0x00000010312c7819 */ /* 0x040fe400000006ff */
[----:B------:R-:W-:Y:S02]  /*7630*/  LOP3.LUT R46, R49, 0xffff0000, RZ, 0xc0, !PT ;  /* 0xffff0000312e7812 */ /* 0x000fe400078ec0ff */
[C---:B------:R-:W-:Y:S02]  /*7640*/  SHF.L.U32 R45, R50.reuse, 0x10, RZ ;  /* 0x00000010322d7819 */ /* 0x040fe400000006ff */
[----:B-1----:R-:W-:Y:S01]  /*7650*/  SYNCS.ARRIVE.TRANS64.RED.A1T0 RZ, [UR5], RZ ;  /* 0x000000ffffff79a7 */ /* 0x002fe20008100405 */
[----:B------:R-:W-:Y:S02]  /*7660*/  LOP3.LUT R48, R50, 0xffff0000, RZ, 0xc0, !PT ;  /* 0xffff000032307812 */ /* 0x000fe400078ec0ff */
[C---:B------:R-:W-:Y:S02]  /*7670*/  SHF.L.U32 R47, R51.reuse, 0x10, RZ ;  /* 0x00000010332f7819 */ /* 0x040fe400000006ff */
[----:B------:R-:W-:Y:S01]  /*7680*/  LOP3.LUT R50, R51, 0xffff0000, RZ, 0xc0, !PT ;  /* 0xffff000033327812 */ /* 0x000fe200078ec0ff */
[C---:B------:R-:W-:Y:S01]  /*7690*/  FMUL R4, R33.reuse, R4 ;  /* 0x0000000421047220 */ /* 0x040fe20000400000 */
[C---:B------:R-:W-:Y:S01]  /*76a0*/  FMUL R5, R33.reuse, R5 ;  /* 0x0000000521057220 */ /* 0x040fe20000400000 */
[C---:B------:R-:W-:Y:S01]  /*76b0*/  FMUL R6, R33.reuse, R6 ;  /* 0x0000000621067220 */ /* 0x040fe20000400000 */
[----:B------:R-:W-:Y:S01]  /*76c0*/  FMUL R7, R33, R7 ;  /* 0x0000000721077220 */ /* 0x000fe20000400000 */
[C---:B------:R-:W-:Y:S01]  /*76d0*/  FFMA R4, R35.reuse, R20, R4 ;  /* 0x0000001423047223 */ /* 0x040fe20000000004 */
[C---:B------:R-:W-:Y:S01]  /*76e0*/  FFMA R5, R35.reuse, R36, R5 ;  /* 0x0000002423057223 */ /* 0x040fe20000000005 */
[C---:B------:R-:W-:Y:S01]  /*76f0*/  FFMA R6, R35.reuse, R21, R6 ;  /* 0x0000001523067223 */ /* 0x040fe20000000006 */
[----:B------:R-:W-:Y:S01]  /*7700*/  FFMA R7, R35, R38, R7 ;  /* 0x0000002623077223 */ /* 0x000fe20000000007 */
[C---:B------:R-:W-:Y:S01]  /*7710*/  FMUL R8, R33.reuse, R8 ;  /* 0x0000000821087220 */ /* 0x040fe20000400000 */
[----:B------:R-:W-:Y:S01]  /*7720*/  FMUL R9, R33, R9 ;  /* 0x0000000921097220 */ /* 0x000fe20000400000 */
[----:B---3--:R-:W-:Y:S01]  /*7730*/  F2FP.BF16.F32.PACK_AB R80, R5, R4 ;  /* 0x000000040550723e */ /* 0x008fe200000010ff */
[----:B------:R-:W-:Y:S01]  /*7740*/  FMUL R0, R33, R10 ;  /* 0x0000000a21007220 */ /* 0x000fe20000400000 */
[----:B------:R-:W-:Y:S01]  /*7750*/  F2FP.BF16.F32.PACK_AB R81, R7, R6 ;  /* 0x000000060751723e */ /* 0x000fe200000010ff */
[C---:B------:R-:W-:Y:S01]  /*7760*/  FFMA R8, R35.reuse, R37, R8 ;  /* 0x0000002523087223 */ /* 0x040fe20000000008 */
[----:B------:R-:W-:Y:S01]  /*7770*/  FFMA R9, R35, R40, R9 ;  /* 0x0000002823097223 */ /* 0x000fe20000000009 */
[C---:B------:R-:W-:Y:S01]  /*7780*/  FMUL R2, R33.reuse, R11 ;  /* 0x0000000b21027220 */ /* 0x040fe20000400000 */
[C---:B--2---:R-:W-:Y:S01]  /*7790*/  FMUL R3, R33.reuse, R12 ;  /* 0x0000000c21037220 */ /* 0x044fe20000400000 */
[----:B------:R-:W-:Y:S01]  /*77a0*/  FMUL R10, R33, R13 ;  /* 0x0000000d210a7220 */ /* 0x000fe20000400000 */
[----:B------:R-:W-:Y:S01]  /*77b0*/  FFMA R0, R35, R39, R0 ;  /* 0x0000002723007223 */ /* 0x000fe20000000000 */
        /* <DEDUP_REMOVED lines=40> */
.L_x_123:
[----:B------:R-:W-:Y:S05]  /*7a40*/  BSYNC.RECONVERGENT B0 ;  /* 0x0000000000007941 */ /* 0x000fea0003800200 */
.L_x_122:
[----:B------:R-:W-:Y:S01]  /*7a50*/  BAR.SYNC.DEFER_BLOCKING 0x1, 0x80 ;  /* 0x0042000000007b1d */ /* 0x000fe20000010000 */
[----:B------:R-:W-:Y:S01]  /*7a60*/  UISETP.NE.AND UP0, UPT, UR49, -0x4, UPT ;  /* 0xfffffffc3100788c */ /* 0x000fe2000bf05270 */
[----:B------:R-:W-:Y:S08]  /*7a70*/  IADD3 R0, PT, PT, R30, 0x1, RZ ;  /* 0x000000011e007810 */ /* 0x000ff00007ffe0ff */
[----:B------:R-:W-:Y:S05]  /*7a80*/  BRA.U !UP0, `(.L_x_124) ;  /* 0x0000000108287547 */ /* 0x000fea000b800000 */
[----:B------:R-:W-:Y:S01]  /*7a90*/  ISETP.NE.AND P0, PT, R76, RZ, PT ;  /* 0x000000ff4c00720c */ /* 0x000fe20003f05270 */
[----:B------:R-:W-:Y:S01]  /*7aa0*/  IMAD.U32 R3, RZ, RZ, UR51 ;  /* 0x00000033ff037e24 */ /* 0x000fe2000f8e00ff */
[----:B------:R-:W-:Y:S01]  /*7ab0*/  UIADD3 UR51, UPT, UPT, UR51, 0x1, URZ ;  /* 0x0000000133337890 */ /* 0x000fe2000fffe0ff */
[----:B------:R-:W-:Y:S03]  /*7ac0*/  IMAD.U32 R2, RZ, RZ, UR37 ;  /* 0x00000025ff027e24 */ /* 0x000fe6000f8e00ff */
[----:B------:R-:W-:Y:S04]  /*7ad0*/  UISETP.NE.AND UP0, UPT, UR51, 0x4, UPT ;  /* 0x000000043300788c */ /* 0x000fe8000bf05270 */
[----:B------:R-:W-:Y:S03]  /*7ae0*/  USEL UR51, UR51, URZ, UP0 ;  /* 0x000000ff33337287 */ /* 0x000fe60008000000 */
[----:B------:R-:W-:Y:S05]  /*7af0*/  @P0 LEA R3, R3, UR48, 0x3 ;  /* 0x0000003003030c11 */ /* 0x000fea000f8e18ff */
[----:B------:R-:W-:Y:S05]  /*7b00*/  @P0 VIADD R3, R3, 0x50 ;  /* 0x0000005003030836 */ /* 0x000fea0000000000 */
[----:B------:R-:W-:Y:S04]  /*7b10*/  @P0 PRMT R2, R2, 0x654, R3 ;  /* 0x0000065402020816 */ /* 0x000fe80000000003 */
[----:B------:R2:W-:Y:S03]  /*7b20*/  @P0 SYNCS.ARRIVE.TRANS64.RED.A1T0 RZ, [R2+URZ], RZ ;  /* 0x000000ff02ff09a7 */ /* 0x0005e600081004ff */
.L_x_124:
[----:B------:R-:W-:Y:S01]  /*7b30*/  ISETP.NE.AND P2, PT, R73, RZ, PT ;  /* 0x000000ff4900720c */ /* 0x000fe20003f45270 */
[----:B------:R-:W-:Y:S01]  /*7b40*/  UIADD3 UR49, UPT, UPT, UR49, 0x4, URZ ;  /* 0x0000000431317890 */ /* 0x000fe2000fffe0ff */
[----:B------:R-:W-:Y:S01]  /*7b50*/  ISETP.NE.AND P0, PT, R75, 0x2, PT ;  /* 0x000000024b00780c */ /* 0x000fe20003f05270 */
[----:B------:R-:W-:Y:S01]  /*7b60*/  IMAD.IADD R20, R29, 0x1, R58 ;  /* 0x000000011d147824 */ /* 0x000fe200078e023a */
[----:B------:R-:W-:Y:S01]  /*7b70*/  ISETP.NE.AND P1, PT, R0, 0x4, PT ;  /* 0x000000040000780c */ /* 0x000fe20003f25270 */
[----:B------:R-:W-:Y:S01]  /*7b80*/  IMAD.IADD R21, R31, 0x1, R60 ;  /* 0x000000011f157824 */ /* 0x000fe200078e023c */
[----:B------:R-:W-:Y:S02]  /*7b90*/  SEL R3, RZ, 0x1, P0 ;  /* 0x00000001ff037807 */ /* 0x000fe40000000000 */
[----:B--2---:R-:W-:Y:S02]  /*7ba0*/  SEL R2, RZ, 0x1, P1 ;  /* 0x00000001ff027807 */ /* 0x004fe40000800000 */
[----:B------:R-:W-:Y:S02]  /*7bb0*/  LOP3.LUT R68, R68, R3, RZ, 0x3c, !PT ;  /* 0x0000000344447212 */ /* 0x000fe400078e3cff */
[----:B------:R-:W-:Y:S02]  /*7bc0*/  LOP3.LUT R69, R69, R2, RZ, 0x3c, !PT ;  /* 0x0000000245457212 */ /* 0x000fe400078e3cff */
[----:B------:R-:W-:Y:S02]  /*7bd0*/  @P2 R2UR UR36, R67 ;  /* 0x00000000432422ca */ /* 0x000fe400000e0000 */
[----:B------:R-:W-:Y:S02]  /*7be0*/  SEL R75, R75, RZ, P0 ;  /* 0x000000ff4b4b7207 */ /* 0x000fe40000000000 */
[----:B------:R-:W-:Y:S01]  /*7bf0*/  SEL R30, R0, RZ, P1 ;  /* 0x000000ff001e7207 */ /* 0x000fe20000800000 */
[----:B------:R-:W-:Y:S10]  /*7c00*/  @P2 BRA `(.L_x_125) ;  /* 0xffffffd000182947 */ /* 0x000ff4000383ffff */
[----:B------:R-:W-:-:S09]  /*7c10*/  UISETP.NE.AND UP0, UPT, UR50, URZ, UPT ;  /* 0x000000ff3200728c */ /* 0x000fd2000bf05270 */
[----:B------:R-:W-:Y:S05]  /*7c20*/  BRA.U !UP0, `(.L_x_126) ;  /* 0x0000000108487547 */ /* 0x000fea000b800000 */
[----:B------:R-:W2:Y:S02]  /*7c30*/  LDCU.64 UR4, c[0x0][0x890] ;  /* 0x00011200ff0477ac */ /* 0x000ea40008000a00 */
[----:B--2---:R-:W-:-:S04]  /*7c40*/  UISETP.NE.U32.AND UP0, UPT, UR4, URZ, UPT ;  /* 0x000000ff0400728c */ /* 0x004fc8000bf05070 */
[----:B------:R-:W-:-:S09]  /*7c50*/  UISETP.NE.AND.EX UP0, UPT, UR5, URZ, UPT, UP0 ;  /* 0x000000ff0500728c */ /* 0x000fd2000bf05300 */
[----:B------:R-:W-:Y:S05]  /*7c60*/  BRA.U UP0, `(.L_x_127) ;  /* 0x00000001000c7547 */ /* 0x000fea000b800000 */
[----:B------:R-:W-:-:S13]  /*7c70*/  FSETP.NEU.AND P0, PT, R35, RZ, PT ;  /* 0x000000ff2300720b */ /* 0x000fda0003f0d000 */
[----:B------:R-:W-:Y:S05]  /*7c80*/  @!P0 EXIT ;  /* 0x000000000000894d */ /* 0x000fea0003800000 */
[----:B------:R-:W-:Y:S05]  /*7c90*/  BRA `(.L_x_126) ;  /* 0x00000000002c7947 */ /* 0x000fea0003800000 */
.L_x_127:
[----:B------:R-:W-:Y:S01]  /*7ca0*/  ISETP.NE.AND P0, PT, R74, RZ, PT ;  /* 0x000000ff4a00720c */ /* 0x000fe20003f05270 */
[----:B------:R-:W-:-:S12]  /*7cb0*/  BSSY.RECONVERGENT B0, `(.L_x_126) ;  /* 0x0000009000007945 */ /* 0x000fd80003800200 */
[----:B------:R-:W-:Y:S05]  /*7cc0*/  @P0 BRA `(.L_x_128) ;  /* 0x0000000000140947 */ /* 0x000fea0003800000 */
[----:B------:R-:W2:Y:S02]  /*7cd0*/  LDCU.64 UR4, c[0x0][0x888] ;  /* 0x00011100ff0477ac */ /* 0x000ea40008000a00 */
[----:B--2---:R-:W-:-:S04]  /*7ce0*/  ISETP.NE.U32.AND P0, PT, RZ, UR4, PT ;  /* 0x00000004ff007c0c */ /* 0x004fc8000bf05070 */
[----:B------:R-:W-:-:S13]  /*7cf0*/  ISETP.NE.AND.EX P0, PT, RZ, UR5, PT, P0 ;  /* 0x00000005ff007c0c */ /* 0x000fda000bf05300 */
[----:B------:R-:W-:Y:S05]  /*7d00*/  @!P0 EXIT ;  /* 0x000000000000894d */ /* 0x000fea0003800000 */
[----:B------:R-:W-:Y:S05]  /*7d10*/  BRA `(.L_x_129) ;  /* 0x0000000000087947 */ /* 0x000fea0003800000 */
.L_x_128:
[----:B------:R-:W-:-:S13]  /*7d20*/  FSETP.NEU.AND P0, PT, R35, RZ, PT ;  /* 0x000000ff2300720b */ /* 0x000fda0003f0d000 */
[----:B------:R-:W-:Y:S05]  /*7d30*/  @!P0 EXIT ;  /* 0x000000000000894d */ /* 0x000fea0003800000 */
.L_x_129:
[----:B------:R-:W-:Y:S05]  /*7d40*/  BSYNC.RECONVERGENT B0 ;  /* 0x0000000000007941 */ /* 0x000fea0003800200 */
.L_x_126:
[----:B------:R-:W-:Y:S01]  /*7d50*/  ULEA UR4, UR51, UR48, 0x3 ;  /* 0x0000003033047291 */ /* 0x000fe2000f8e18ff */
[----:B------:R-:W-:-:S04]  /*7d60*/  DEPBAR.LE SB0, 0x0 ;  /* 0x000080000000791a */ /* 0x000fc80000000000 */
[----:B------:R-:W-:-:S04]  /*7d70*/  UIADD3 UR4, UPT, UPT, UR4, 0x50, URZ ;  /* 0x0000005004047890 */ /* 0x000fc8000fffe0ff */
[----:B------:R-:W-:-:S09]  /*7d80*/  UPRMT UR4, UR37, 0x654, UR4 ;  /* 0x0000065425047896 */ /* 0x000fd20008000004 */
[----:B------:R-:W-:Y:S01]  /*7d90*/  SYNCS.ARRIVE.TRANS64.RED.A1T0 RZ, [UR4], RZ ;  /* 0x000000ffffff79a7 */ /* 0x000fe20008100404 */
[----:B------:R-:W-:Y:S05]  /*7da0*/  EXIT ;  /* 0x000000000000794d */ /* 0x000fea0003800000 */
.L_x_19:
[----:B--2---:R2:W1:Y:S02]  /*7db0*/  SYNCS.PHASECHK.TRANS64.TRYWAIT P0, [R3+URZ+0xf0], R2 ;  /* 0x0000f002030075a7 */ /* 0x00446400080011ff */
[----:B-1----:R-:W-:Y:S05]  /*7dc0*/  @!P0 NANOSLEEP.SYNCS 0x989680 ;  /* 0x009896800000895d */ /* 0x002fea0003900000 */
[----:B------:R-:W1:Y:S02]  /*7dd0*/  @!P0 SYNCS.PHASECHK.TRANS64 P0, [R3+URZ+0xf0], R2 ;  /* 0x0000f002030085a7 */ /* 0x000e6400080010ff */
[----:B-1----:R-:W-:Y:S05]  /*7de0*/  @!P0 BRA `(.L_x_19) ;  /* 0xfffffffc00f08947 */ /* 0x002fea000383ffff */
[----:B------:R-:W-:Y:S05]  /*7df0*/  BRA `(.L_x_130) ;  /* 0xffffff9400f47947 */ /* 0x000fea000383ffff */
.L_x_22:
[----:B-1----:R-:W-:-:S07]  /*7e00*/  MOV R2, UR33 ;  /* 0x0000002100027c02 */ /* 0x002fce0008000f00 */
.L_x_131:
[----:B-1----:R1:W2:Y:S02]  /*7e10*/  SYNCS.PHASECHK.TRANS64.TRYWAIT P0, [R2+URZ+0x18], R5 ;  /* 0x00001805020075a7 */ /* 0x0022a400080011ff */
[----:B--2---:R-:W-:Y:S05]  /*7e20*/  @!P0 NANOSLEEP.SYNCS 0x989680 ;  /* 0x009896800000895d */ /* 0x004fea0003900000 */
[----:B------:R-:W2:Y:S02]  /*7e30*/  @!P0 SYNCS.PHASECHK.TRANS64 P0, [R2+URZ+0x18], R5 ;  /* 0x00001805020085a7 */ /* 0x000ea400080010ff */
[----:B--2---:R-:W-:Y:S05]  /*7e40*/  @!P0 BRA `(.L_x_131) ;  /* 0xfffffffc00f08947 */ /* 0x004fea000383ffff */
[----:B------:R-:W-:Y:S05]  /*7e50*/  BRA `(.L_x_21) ;  /* 0xffffff9800447947 */ /* 0x000fea000383ffff */
.L_x_28:
[----:B-1----:R-:W-:-:S07]  /*7e60*/  MOV R2, UR17 ;  /* 0x0000001100027c02 */ /* 0x002fce0008000f00 */
.L_x_132:
[----:B-1----:R1:W2:Y:S02]  /*7e70*/  SYNCS.PHASECHK.TRANS64.TRYWAIT P0, [R2+URZ+0x18], R5 ;  /* 0x00001805020075a7 */ /* 0x0022a400080011ff */
[----:B--2---:R-:W-:Y:S05]  /*7e80*/  @!P0 NANOSLEEP.SYNCS 0x989680 ;  /* 0x009896800000895d */ /* 0x004fea0003900000 */
[----:B------:R-:W2:Y:S02]  /*7e90*/  @!P0 SYNCS.PHASECHK.TRANS64 P0, [R2+URZ+0x18], R5 ;  /* 0x00001805020085a7 */ /* 0x000ea400080010ff */
[----:B--2---:R-:W-:Y:S05]  /*7ea0*/  @!P0 BRA `(.L_x_132) ;  /* 0xfffffffc00f08947 */ /* 0x004fea000383ffff */
[----:B------:R-:W-:Y:S05]  /*7eb0*/  BRA `(.L_x_27) ;  /* 0xffffff9800ec7947 */ /* 0x000fea000383ffff */
.L_x_32:
[----:B-1----:R1:W2:Y:S02]  /*7ec0*/  SYNCS.PHASECHK.TRANS64.TRYWAIT P0, [R2+URZ+0x80], R3 ;  /* 0x00008003020075a7 */ /* 0x0022a400080011ff */
[----:B--2---:R-:W-:Y:S05]  /*7ed0*/  @!P0 NANOSLEEP.SYNCS 0x989680 ;  /* 0x009896800000895d */ /* 0x004fea0003900000 */
[----:B------:R-:W2:Y:S02]  /*7ee0*/  @!P0 SYNCS.PHASECHK.TRANS64 P0, [R2+URZ+0x80], R3 ;  /* 0x00008003020085a7 */ /* 0x000ea400080010ff */
[----:B--2---:R-:W-:Y:S05]  /*7ef0*/  @!P0 BRA `(.L_x_32) ;  /* 0xfffffffc00f08947 */ /* 0x004fea000383ffff */
[----:B------:R-:W-:Y:S05]  /*7f00*/  BRA `(.L_x_133) ;  /* 0xffffff9c007c7947 */ /* 0x000fea000383ffff */
.L_x_36:
[----:B----4-:R-:W-:-:S07]  /*7f10*/  MOV R0, UR5 ;  /* 0x0000000500007c02 */ /* 0x010fce0008000f00 */
.L_x_134:
[----:B-1----:R1:W2:Y:S02]  /*7f20*/  SYNCS.PHASECHK.TRANS64.TRYWAIT P0, [R0+URZ], R3 ;  /* 0x00000003000075a7 */ /* 0x0022a400080011ff */
[----:B--2---:R-:W-:Y:S05]  /*7f30*/  @!P0 NANOSLEEP.SYNCS 0x989680 ;  /* 0x009896800000895d */ /* 0x004fea0003900000 */
[----:B------:R-:W2:Y:S02]  /*7f40*/  @!P0 SYNCS.PHASECHK.TRANS64 P0, [R0+URZ], R3 ;  /* 0x00000003000085a7 */ /* 0x000ea400080010ff */
[----:B--2---:R-:W-:Y:S05]  /*7f50*/  @!P0 BRA `(.L_x_134) ;  /* 0xfffffffc00f08947 */ /* 0x004fea000383ffff */
[----:B------:R-:W-:Y:S05]  /*7f60*/  BRA `(.L_x_135) ;  /* 0xffffffa000ec7947 */ /* 0x000fea000383ffff */
.L_x_37:
[----:B----4-:R-:W-:-:S07]  /*7f70*/  MOV R0, UR5 ;  /* 0x0000000500007c02 */ /* 0x010fce0008000f00 */
.L_x_136:
[----:B-1----:R1:W2:Y:S02]  /*7f80*/  SYNCS.PHASECHK.TRANS64.TRYWAIT P0, [R0+URZ], R3 ;  /* 0x00000003000075a7 */ /* 0x0022a400080011ff */
[----:B--2---:R-:W-:Y:S05]  /*7f90*/  @!P0 NANOSLEEP.SYNCS 0x989680 ;  /* 0x009896800000895d */ /* 0x004fea0003900000 */
[----:B------:R-:W2:Y:S02]  /*7fa0*/  @!P0 SYNCS.PHASECHK.TRANS64 P0, [R0+URZ], R3 ;  /* 0x00000003000085a7 */ /* 0x000ea400080010ff */
[----:B--2---:R-:W-:Y:S05]  /*7fb0*/  @!P0 BRA `(.L_x_136) ;  /* 0xfffffffc00f08947 */ /* 0x004fea000383ffff */
[----:B------:R-:W-:Y:S05]  /*7fc0*/  BRA `(.L_x_137) ;  /* 0xffffffa000f87947 */ /* 0x000fea000383ffff */
.L_x_40:
[----:B-1----:R1:W2:Y:S02]  /*7fd0*/  SYNCS.PHASECHK.TRANS64.TRYWAIT P0, [R0+URZ+0xe0], R5 ;  /* 0x0000e005000075a7 */ /* 0x0022a400080011ff */
[----:B--2---:R-:W-:Y:S05]  /*7fe0*/  @!P0 NANOSLEEP.SYNCS 0x989680 ;  /* 0x009896800000895d */ /* 0x004fea0003900000 */
[----:B------:R-:W2:Y:S02]  /*7ff0*/  @!P0 SYNCS.PHASECHK.TRANS64 P0, [R0+URZ+0xe0], R5 ;  /* 0x0000e005000085a7 */ /* 0x000ea400080010ff */
[----:B--2---:R-:W-:Y:S05]  /*8000*/  @!P0 BRA `(.L_x_40) ;  /* 0xfffffffc00f08947 */ /* 0x004fea000383ffff */
[----:B------:R-:W-:Y:S05]  /*8010*/  BRA `(.L_x_138) ;  /* 0xffffffa400547947 */ /* 0x000fea000383ffff */
.L_x_41:
[----:B------:R-:W-:-:S07]  /*8020*/  MOV R0, UR5 ;  /* 0x0000000500007c02 */ /* 0x000fce0008000f00 */
.L_x_139:
[----:B-1----:R1:W2:Y:S02]  /*8030*/  SYNCS.PHASECHK.TRANS64.TRYWAIT P0, [R0+URZ+0x90], R5 ;  /* 0x00009005000075a7 */ /* 0x0022a400080011ff */
[----:B--2---:R-:W-:Y:S05]  /*8040*/  @!P0 NANOSLEEP.SYNCS 0x989680 ;  /* 0x009896800000895d */ /* 0x004fea0003900000 */
[----:B------:R-:W2:Y:S02]  /*8050*/  @!P0 SYNCS.PHASECHK.TRANS64 P0, [R0+URZ+0x90], R5 ;  /* 0x00009005000085a7 */ /* 0x000ea400080010ff */
[----:B--2---:R-:W-:Y:S05]  /*8060*/  @!P0 BRA `(.L_x_139) ;  /* 0xfffffffc00f08947 */ /* 0x004fea000383ffff */
[----:B------:R-:W-:Y:S05]  /*8070*/  BRA `(.L_x_140) ;  /* 0xffffffa400647947 */ /* 0x000fea000383ffff */
.L_x_42:
[----:B-1----:R1:W2:Y:S02]  /*8080*/  SYNCS.PHASECHK.TRANS64.TRYWAIT P1, [R0+URZ+0x80], R5 ;  /* 0x00008005000075a7 */ /* 0x0022a400080211ff */
[----:B--2---:R-:W-:Y:S05]  /*8090*/  @!P1 NANOSLEEP.SYNCS 0x989680 ;  /* 0x009896800000995d */ /* 0x004fea0003900000 */
[----:B------:R-:W2:Y:S02]  /*80a0*/  @!P1 SYNCS.PHASECHK.TRANS64 P1, [R0+URZ+0x80], R5 ;  /* 0x00008005000095a7 */ /* 0x000ea400080210ff */
[----:B--2---:R-:W-:Y:S05]  /*80b0*/  @!P1 BRA `(.L_x_42) ;  /* 0xfffffffc00f09947 */ /* 0x004fea000383ffff */
[----:B------:R-:W-:Y:S05]  /*80c0*/  BRA `(.L_x_141) ;  /* 0xffffffa400947947 */ /* 0x000fea000383ffff */
.L_x_45:
[----:B------:R-:W-:-:S07]  /*80d0*/  MOV R0, UR5 ;  /* 0x0000000500007c02 */ /* 0x000fce0008000f00 */
.L_x_142:
[----:B-1----:R1:W2:Y:S02]  /*80e0*/  SYNCS.PHASECHK.TRANS64.TRYWAIT P0, [R0+URZ+0x90], R3 ;  /* 0x00009003000075a7 */ /* 0x0022a400080011ff */
[----:B--2---:R-:W-:Y:S05]  /*80f0*/  @!P0 NANOSLEEP.SYNCS 0x989680 ;  /* 0x009896800000895d */ /* 0x004fea0003900000 */
[----:B------:R-:W2:Y:S02]  /*8100*/  @!P0 SYNCS.PHASECHK.TRANS64 P0, [R0+URZ+0x90], R3 ;  /* 0x00009003000085a7 */ /* 0x000ea400080010ff */
[----:B--2---:R-:W-:Y:S05]  /*8110*/  @!P0 BRA `(.L_x_142) ;  /* 0xfffffffc00f08947 */ /* 0x004fea000383ffff */
[----:B------:R-:W-:Y:S05]  /*8120*/  BRA `(.L_x_44) ;  /* 0xffffffa400e87947 */ /* 0x000fea000383ffff */
.L_x_52:
[----:B-1----:R1:W2:Y:S02]  /*8130*/  SYNCS.PHASECHK.TRANS64.TRYWAIT P1, [R0+URZ+0x80], R5 ;  /* 0x00008005000075a7 */ /* 0x0022a400080211ff */
[----:B--2---:R-:W-:Y:S05]  /*8140*/  @!P1 NANOSLEEP.SYNCS 0x989680 ;  /* 0x009896800000995d */ /* 0x004fea0003900000 */
[----:B------:R-:W2:Y:S02]  /*8150*/  @!P1 SYNCS.PHASECHK.TRANS64 P1, [R0+URZ+0x80], R5 ;  /* 0x00008005000095a7 */ /* 0x000ea400080210ff */
[----:B--2---:R-:W-:Y:S05]  /*8160*/  @!P1 BRA `(.L_x_52) ;  /* 0xfffffffc00f09947 */ /* 0x004fea000383ffff */
[----:B------:R-:W-:Y:S05]  /*8170*/  BRA `(.L_x_143) ;  /* 0xffffffac00587947 */ /* 0x000fea000383ffff */
.L_x_53:
[----:B------:R-:W-:-:S07]  /*8180*/  MOV R3, UR7 ;  /* 0x0000000700037c02 */ /* 0x000fce0008000f00 */
.L_x_144:
[----:B-1----:R1:W2:Y:S02]  /*8190*/  SYNCS.PHASECHK.TRANS64.TRYWAIT P0, [R3+URZ+0xc0], R0 ;  /* 0x0000c000030075a7 */ /* 0x0022a400080011ff */
[----:B--2---:R-:W-:Y:S05]  /*81a0*/  @!P0 NANOSLEEP.SYNCS 0x989680 ;  /* 0x009896800000895d */ /* 0x004fea0003900000 */
[----:B------:R-:W2:Y:S02]  /*81b0*/  @!P0 SYNCS.PHASECHK.TRANS64 P0, [R3+URZ+0xc0], R0 ;  /* 0x0000c000030085a7 */ /* 0x000ea400080010ff */
[----:B--2---:R-:W-:Y:S05]  /*81c0*/  @!P0 BRA `(.L_x_144) ;  /* 0xfffffffc00f08947 */ /* 0x004fea000383ffff */
[----:B------:R-:W-:Y:S05]  /*81d0*/  BRA `(.L_x_145) ;  /* 0xffffffac00a87947 */ /* 0x000fea000383ffff */
.L_x_56:
[----:B------:R-:W-:Y:S07]  /*81e0*/  MOV R0, UR6 ;  /* 0x0000000600007c02 */ /* 0x000fee0008000f00 */
.L_x_146:
[----:B-1----:R1:W2:Y:S02]  /*81f0*/  SYNCS.PHASECHK.TRANS64.TRYWAIT P0, [R0+URZ], R3 ;  /* 0x00000003000075a7 */ /* 0x0022a400080011ff */
[----:B--2---:R-:W-:Y:S05]  /*8200*/  @!P0 NANOSLEEP.SYNCS 0x989680 ;  /* 0x009896800000895d */ /* 0x004fea0003900000 */
[----:B------:R-:W2:Y:S02]  /*8210*/  @!P0 SYNCS.PHASECHK.TRANS64 P0, [R0+URZ], R3 ;  /* 0x00000003000085a7 */ /* 0x000ea400080010ff */
[----:B--2---:R-:W-:Y:S05]  /*8220*/  @!P0 BRA `(.L_x_146) ;  /* 0xfffffffc00f08947 */ /* 0x004fea000383ffff */
[----:B------:R-:W-:Y:S05]  /*8230*/  BRA `(.L_x_55) ;  /* 0xffffffac00c47947 */ /* 0x000fea000383ffff */
.L_x_59:
[----:B------:R-:W-:-:S07]  /*8240*/  MOV R0, UR6 ;  /* 0x0000000600007c02 */ /* 0x000fce0008000f00 */
.L_x_147:
[----:B--2---:R2:W4:Y:S02]  /*8250*/  SYNCS.PHASECHK.TRANS64.TRYWAIT P0, [R0+URZ], R3 ;  /* 0x00000003000075a7 */ /* 0x00452400080011ff */
[----:B----4-:R-:W-:Y:S05]  /*8260*/  @!P0 NANOSLEEP.SYNCS 0x989680 ;  /* 0x009896800000895d */ /* 0x010fea0003900000 */
[----:B------:R-:W4:Y:S02]  /*8270*/  @!P0 SYNCS.PHASECHK.TRANS64 P0, [R0+URZ], R3 ;  /* 0x00000003000085a7 */ /* 0x000f2400080010ff */
[----:B----4-:R-:W-:Y:S05]  /*8280*/  @!P0 BRA `(.L_x_147) ;  /* 0xfffffffc00f08947 */ /* 0x010fea000383ffff */
[----:B------:R-:W-:Y:S05]  /*8290*/  BRA `(.L_x_148) ;  /* 0xffffffb000a07947 */ /* 0x000fea000383ffff */
.L_x_60:
[----:B------:R-:W-:-:S07]  /*82a0*/  MOV R0, UR6 ;  /* 0x0000000600007c02 */ /* 0x000fce0008000f00 */
.L_x_149:
[----:B-1----:R1:W2:Y:S02]  /*82b0*/  SYNCS.PHASECHK.TRANS64.TRYWAIT P0, [R0+URZ], R3 ;  /* 0x00000003000075a7 */ /* 0x0022a400080011ff */
[----:B--2---:R-:W-:Y:S05]  /*82c0*/  @!P0 NANOSLEEP.SYNCS 0x989680 ;  /* 0x009896800000895d */ /* 0x004fea0003900000 */
[----:B------:R-:W2:Y:S02]  /*82d0*/  @!P0 SYNCS.PHASECHK.TRANS64 P0, [R0+URZ], R3 ;  /* 0x00000003000085a7 */ /* 0x000ea400080010ff */
[----:B--2---:R-:W-:Y:S05]  /*82e0*/  @!P0 BRA `(.L_x_149) ;  /* 0xfffffffc00f08947 */ /* 0x004fea000383ffff */
[----:B------:R-:W-:Y:S05]  /*82f0*/  BRA `(.L_x_150) ;  /* 0xffffffb000ac7947 */ /* 0x000fea000383ffff */
.L_x_61:
[----:B------:R-:W-:-:S07]  /*8300*/  MOV R0, UR6 ;  /* 0x0000000600007c02 */ /* 0x000fce0008000f00 */
.L_x_151:
[----:B-1----:R1:W2:Y:S02]  /*8310*/  SYNCS.PHASECHK.TRANS64.TRYWAIT P0, [R0+URZ], R3 ;  /* 0x00000003000075a7 */ /* 0x0022a400080011ff */
[----:B--2---:R-:W-:Y:S05]  /*8320*/  @!P0 NANOSLEEP.SYNCS 0x989680 ;  /* 0x009896800000895d */ /* 0x004fea0003900000 */
[----:B------:R-:W2:Y:S02]  /*8330*/  @!P0 SYNCS.PHASECHK.TRANS64 P0, [R0+URZ], R3 ;  /* 0x00000003000085a7 */ /* 0x000ea400080010ff */
[----:B--2---:R-:W-:Y:S05]  /*8340*/  @!P0 BRA `(.L_x_151) ;  /* 0xfffffffc00f08947 */ /* 0x004fea000383ffff */
[----:B------:R-:W-:Y:S05]  /*8350*/  BRA `(.L_x_152) ;  /* 0xffffffb000b87947 */ /* 0x000fea000383ffff */
.L_x_62:
[----:B------:R-:W-:-:S07]  /*8360*/  MOV R0, UR7 ;  /* 0x0000000700007c02 */ /* 0x000fce0008000f00 */
.L_x_153:
[----:B-1----:R1:W2:Y:S02]  /*8370*/  SYNCS.PHASECHK.TRANS64.TRYWAIT P0, [R0+URZ], R3 ;  /* 0x00000003000075a7 */ /* 0x0022a400080011ff */
[----:B--2---:R-:W-:Y:S05]  /*8380*/  @!P0 NANOSLEEP.SYNCS 0x989680 ;  /* 0x009896800000895d */ /* 0x004fea0003900000 */
[----:B------:R-:W2:Y:S02]  /*8390*/  @!P0 SYNCS.PHASECHK.TRANS64 P0, [R0+URZ], R3 ;  /* 0x00000003000085a7 */ /* 0x000ea400080010ff */
[----:B--2---:R-:W-:Y:S05]  /*83a0*/  @!P0 BRA `(.L_x_153) ;  /* 0xfffffffc00f08947 */ /* 0x004fea000383ffff */
[----:B------:R-:W-:Y:S05]  /*83b0*/  BRA `(.L_x_154) ;  /* 0xffffffb000c47947 */ /* 0x000fea000383ffff */
.L_x_67:
[----:B--2---:R2:W3:Y:S02]  /*83c0*/  SYNCS.PHASECHK.TRANS64.TRYWAIT P0, [R0+URZ+0x80], R3 ;  /* 0x00008003000075a7 */ /* 0x0044e400080011ff */
[----:B---3--:R-:W-:Y:S05]  /*83d0*/  @!P0 NANOSLEEP.SYNCS 0x989680 ;  /* 0x009896800000895d */ /* 0x008fea0003900000 */
[----:B------:R-:W3:Y:S02]  /*83e0*/  @!P0 SYNCS.PHASECHK.TRANS64 P0, [R0+URZ+0x80], R3 ;  /* 0x00008003000085a7 */ /* 0x000ee400080010ff */
[----:B---3--:R-:W-:Y:S05]  /*83f0*/  @!P0 BRA `(.L_x_67) ;  /* 0xfffffffc00f08947 */ /* 0x008fea000383ffff */
[----:B------:R-:W-:Y:S05]  /*8400*/  BRA `(.L_x_155) ;  /* 0xffffffb400d07947 */ /* 0x000fea000383ffff */
.L_x_70:
[----:B------:R-:W-:Y:S07]  /*8410*/  MOV R0, UR7 ;  /* 0x0000000700007c02 */ /* 0x000fee0008000f00 */
.L_x_156:
[----:B--2---:R2:W3:Y:S02]  /*8420*/  SYNCS.PHASECHK.TRANS64.TRYWAIT P0, [R0+URZ+0x78], R3 ;  /* 0x00007803000075a7 */ /* 0x0044e400080011ff */
[----:B---3--:R-:W-:Y:S05]  /*8430*/  @!P0 NANOSLEEP.SYNCS 0x989680 ;  /* 0x009896800000895d */ /* 0x008fea0003900000 */
[----:B------:R-:W3:Y:S02]  /*8440*/  @!P0 SYNCS.PHASECHK.TRANS64 P0, [R0+URZ+0x78], R3 ;  /* 0x00007803000085a7 */ /* 0x000ee400080010ff */
[----:B---3--:R-:W-:Y:S05]  /*8450*/  @!P0 BRA `(.L_x_156) ;  /* 0xfffffffc00f08947 */ /* 0x008fea000383ffff */
[----:B------:R-:W-:Y:S05]  /*8460*/  BRA `(.L_x_69) ;  /* 0xffffffb800b07947 */ /* 0x000fea000383ffff */
.L_x_73:
[----:B------:R-:W-:Y:S07]  /*8470*/  MOV R3, UR7 ;  /* 0x0000000700037c02 */ /* 0x000fee0008000f00 */
.L_x_157:
[----:B-1----:R1:W2:Y:S02]  /*8480*/  SYNCS.PHASECHK.TRANS64.TRYWAIT P0, [R3+URZ+0x50], R12 ;  /* 0x0000500c030075a7 */ /* 0x0022a400080011ff */
[----:B--2---:R-:W-:Y:S05]  /*8490*/  @!P0 NANOSLEEP.SYNCS 0x989680 ;  /* 0x009896800000895d */ /* 0x004fea0003900000 */
[----:B------:R-:W2:Y:S02]  /*84a0*/  @!P0 SYNCS.PHASECHK.TRANS64 P0, [R3+URZ+0x50], R12 ;  /* 0x0000500c030085a7 */ /* 0x000ea400080010ff */
[----:B--2---:R-:W-:Y:S05]  /*84b0*/  @!P0 BRA `(.L_x_157) ;  /* 0xfffffffc00f08947 */ /* 0x004fea000383ffff */
[----:B------:R-:W-:Y:S05]  /*84c0*/  BRA `(.L_x_158) ;  /* 0xffffffbc00287947 */ /* 0x000fea000383ffff */
.L_x_74:
[----:B-1----:R-:W-:Y:S07]  /*84d0*/  MOV R3, UR7 ;  /* 0x0000000700037c02 */ /* 0x002fee0008000f00 */
.L_x_159:
[----:B-1----:R1:W2:Y:S02]  /*84e0*/  SYNCS.PHASECHK.TRANS64.TRYWAIT P0, [R3+URZ+0x58], R12 ;  /* 0x0000580c030075a7 */ /* 0x0022a400080011ff */
[----:B--2---:R-:W-:Y:S05]  /*84f0*/  @!P0 NANOSLEEP.SYNCS 0x989680 ;  /* 0x009896800000895d */ /* 0x004fea0003900000 */
[----:B------:R-:W2:Y:S02]  /*8500*/  @!P0 SYNCS.PHASECHK.TRANS64 P0, [R3+URZ+0x58], R12 ;  /* 0x0000580c030085a7 */ /* 0x000ea400080010ff */
[----:B--2---:R-:W-:Y:S05]  /*8510*/  @!P0 BRA `(.L_x_159) ;  /* 0xfffffffc00f08947 */ /* 0x004fea000383ffff */
[----:B------:R-:W-:Y:S05]  /*8520*/  BRA `(.L_x_160) ;  /* 0xffffffbc00647947 */ /* 0x000fea000383ffff */
.L_x_75:
[----:B-1----:R-:W-:Y:S07]  /*8530*/  MOV R3, UR7 ;  /* 0x0000000700037c02 */ /* 0x002fee0008000f00 */
.L_x_161:
[----:B-1----:R1:W2:Y:S02]  /*8540*/  SYNCS.PHASECHK.TRANS64.TRYWAIT P0, [R3+URZ+0x60], R12 ;  /* 0x0000600c030075a7 */ /* 0x0022a400080011ff */
[----:B--2---:R-:W-:Y:S05]  /*8550*/  @!P0 NANOSLEEP.SYNCS 0x989680 ;  /* 0x009896800000895d */ /* 0x004fea0003900000 */
[----:B------:R-:W2:Y:S02]  /*8560*/  @!P0 SYNCS.PHASECHK.TRANS64 P0, [R3+URZ+0x60], R12 ;  /* 0x0000600c030085a7 */ /* 0x000ea400080010ff */
[----:B--2---:R-:W-:Y:S05]  /*8570*/  @!P0 BRA `(.L_x_161) ;  /* 0xfffffffc00f08947 */ /* 0x004fea000383ffff */
[----:B------:R-:W-:Y:S05]  /*8580*/  BRA `(.L_x_162) ;  /* 0xffffffbc00ac7947 */ /* 0x000fea000383ffff */
.L_x_76:
[----:B------:R-:W-:Y:S07]  /*8590*/  MOV R3, UR7 ;  /* 0x0000000700037c02 */ /* 0x000fee0008000f00 */
.L_x_163:
[----:B-1----:R1:W2:Y:S02]  /*85a0*/  SYNCS.PHASECHK.TRANS64.TRYWAIT P0, [R3+URZ+0x68], R12 ;  /* 0x0000680c030075a7 */ /* 0x0022a400080011ff */
[----:B--2---:R-:W-:Y:S05]  /*85b0*/  @!P0 NANOSLEEP.SYNCS 0x989680 ;  /* 0x009896800000895d */ /* 0x004fea0003900000 */
[----:B------:R-:W2:Y:S02]  /*85c0*/  @!P0 SYNCS.PHASECHK.TRANS64 P0, [R3+URZ+0x68], R12 ;  /* 0x0000680c030085a7 */ /* 0x000ea400080010ff */
[----:B--2---:R-:W-:Y:S05]  /*85d0*/  @!P0 BRA `(.L_x_163) ;  /* 0xfffffffc00f08947 */ /* 0x004fea000383ffff */
[----:B------:R-:W-:Y:S05]  /*85e0*/  BRA `(.L_x_164) ;  /* 0xffffffc000347947 */ /* 0x000fea000383ffff */
.L_x_78:
[----:B------:R-:W-:-:S07]  /*85f0*/  MOV R0, UR7 ;  /* 0x0000000700007c02 */ /* 0x000fce0008000f00 */
.L_x_165:
[----:B-1----:R1:W3:Y:S02]  /*8600*/  SYNCS.PHASECHK.TRANS64.TRYWAIT P0, [R0+URZ+0x50], R3 ;  /* 0x00005003000075a7 */ /* 0x0022e400080011ff */
[----:B---3--:R-:W-:Y:S05]  /*8610*/  @!P0 NANOSLEEP.SYNCS 0x989680 ;  /* 0x009896800000895d */ /* 0x008fea0003900000 */
[----:B------:R-:W3:Y:S02]  /*8620*/  @!P0 SYNCS.PHASECHK.TRANS64 P0, [R0+URZ+0x50], R3 ;  /* 0x00005003000085a7 */ /* 0x000ee400080010ff */
[----:B---3--:R-:W-:Y:S05]  /*8630*/  @!P0 BRA `(.L_x_165) ;  /* 0xfffffffc00f08947 */ /* 0x008fea000383ffff */
[----:B------:R-:W-:Y:S05]  /*8640*/  BRA `(.L_x_166) ;  /* 0xffffffc000a47947 */ /* 0x000fea000383ffff */
.L_x_79:
[----:B-1----:R-:W-:-:S07]  /*8650*/  MOV R0, UR7 ;  /* 0x0000000700007c02 */ /* 0x002fce0008000f00 */
.L_x_167:
[----:B-1----:R1:W3:Y:S02]  /*8660*/  SYNCS.PHASECHK.TRANS64.TRYWAIT P0, [R0+URZ+0x58], R3 ;  /* 0x00005803000075a7 */ /* 0x0022e400080011ff */
[----:B---3--:R-:W-:Y:S05]  /*8670*/  @!P0 NANOSLEEP.SYNCS 0x989680 ;  /* 0x009896800000895d */ /* 0x008fea0003900000 */
[----:B------:R-:W3:Y:S02]  /*8680*/  @!P0 SYNCS.PHASECHK.TRANS64 P0, [R0+URZ+0x58], R3 ;  /* 0x00005803000085a7 */ /* 0x000ee400080010ff */
[----:B---3--:R-:W-:Y:S05]  /*8690*/  @!P0 BRA `(.L_x_167) ;  /* 0xfffffffc00f08947 */ /* 0x008fea000383ffff */
[----:B------:R-:W-:Y:S05]  /*86a0*/  BRA `(.L_x_168) ;  /* 0xffffffc000947947 */ /* 0x000fea000383ffff */
.L_x_80:
[----:B-1----:R-:W-:-:S07]  /*86b0*/  MOV R0, UR7 ;  /* 0x0000000700007c02 */ /* 0x002fce0008000f00 */
.L_x_169:
[----:B-1----:R1:W3:Y:S02]  /*86c0*/  SYNCS.PHASECHK.TRANS64.TRYWAIT P0, [R0+URZ+0x60], R3 ;  /* 0x00006003000075a7 */ /* 0x0022e400080011ff */
[----:B---3--:R-:W-:Y:S05]  /*86d0*/  @!P0 NANOSLEEP.SYNCS 0x989680 ;  /* 0x009896800000895d */ /* 0x008fea0003900000 */
[----:B------:R-:W3:Y:S02]  /*86e0*/  @!P0 SYNCS.PHASECHK.TRANS64 P0, [R0+URZ+0x60], R3 ;  /* 0x00006003000085a7 */ /* 0x000ee400080010ff */
[----:B---3--:R-:W-:Y:S05]  /*86f0*/  @!P0 BRA `(.L_x_169) ;  /* 0xfffffffc00f08947 */ /* 0x008fea000383ffff */
[----:B------:R-:W-:Y:S05]  /*8700*/  BRA `(.L_x_170) ;  /* 0xffffffc000847947 */ /* 0x000fea000383ffff */
.L_x_82:
[----:B--2---:R2:W4:Y:S02]  /*8710*/  SYNCS.PHASECHK.TRANS64.TRYWAIT P0, [R0+URZ+0x80], R3 ;  /* 0x00008003000075a7 */ /* 0x00452400080011ff */
[----:B----4-:R-:W-:Y:S05]  /*8720*/  @!P0 NANOSLEEP.SYNCS 0x989680 ;  /* 0x009896800000895d */ /* 0x010fea0003900000 */
[----:B------:R-:W4:Y:S02]  /*8730*/  @!P0 SYNCS.PHASECHK.TRANS64 P0, [R0+URZ+0x80], R3 ;  /* 0x00008003000085a7 */ /* 0x000f2400080010ff */
[----:B----4-:R-:W-:Y:S05]  /*8740*/  @!P0 BRA `(.L_x_82) ;  /* 0xfffffffc00f08947 */ /* 0x010fea000383ffff */
[----:B------:R-:W-:Y:S05]  /*8750*/  BRA `(.L_x_171) ;  /* 0xffffffc400587947 */ /* 0x000fea000383ffff */
.L_x_93:
[----:B-1----:R-:W-:Y:S04]  /*8760*/  MOV R2, UR48 ;  /* 0x0000003000027c02 */ /* 0x002fe80008000f00 */
[----:B------:R1:W3:Y:S03]  /*8770*/  SYNCS.PHASECHK.TRANS64.TRYWAIT P1, [R2+URZ+0x30], R3 ;  /* 0x00003003020075a7 */ /* 0x0002e600080211ff */
[----:B---3--:R-:W-:Y:S05]  /*8780*/  @!P1 NANOSLEEP.SYNCS 0x989680 ;  /* 0x009896800000995d */ /* 0x008fea0003900000 */
[----:B------:R-:W3:Y:S02]  /*8790*/  @!P1 SYNCS.PHASECHK.TRANS64 P1, [R2+URZ+0x30], R3 ;  /* 0x00003003020095a7 */ /* 0x000ee400080210ff */
[----:B---3--:R-:W-:Y:S05]  /*87a0*/  @!P1 BRA `(.L_x_93) ;  /* 0xfffffffc00ec9947 */ /* 0x008fea000383ffff */
[----:B------:R-:W-:Y:S05]  /*87b0*/  BRA `(.L_x_92) ;  /* 0xffffffd000647947 */ /* 0x000fea000383ffff */
.L_x_95:
[----:B-1----:R1:W4:Y:S02]  /*87c0*/  SYNCS.PHASECHK.TRANS64.TRYWAIT P0, [R79+URZ+0xa0], R0 ;  /* 0x0000a0004f0075a7 */ /* 0x00232400080011ff */
[----:B----4-:R-:W-:Y:S05]  /*87d0*/  @!P0 NANOSLEEP.SYNCS 0x989680 ;  /* 0x009896800000895d */ /* 0x010fea0003900000 */
[----:B------:R-:W4:Y:S02]  /*87e0*/  @!P0 SYNCS.PHASECHK.TRANS64 P0, [R79+URZ+0xa0], R0 ;  /* 0x0000a0004f0085a7 */ /* 0x000f2400080010ff */
[----:B----4-:R-:W-:Y:S05]  /*87f0*/  @!P0 BRA `(.L_x_95) ;  /* 0xfffffffc00f08947 */ /* 0x010fea000383ffff */
[----:B------:R-:W-:Y:S05]  /*8800*/  BRA `(.L_x_94) ;  /* 0xffffffd000887947 */ /* 0x000fea000383ffff */
.L_x_104:
[----:B--2---:R2:W4:Y:S02]  /*8810*/  SYNCS.PHASECHK.TRANS64.TRYWAIT P0, [R3+URZ+0x30], R0 ;  /* 0x00003000030075a7 */ /* 0x00452400080011ff */
[----:B----4-:R-:W-:Y:S05]  /*8820*/  @!P0 NANOSLEEP.SYNCS 0x989680 ;  /* 0x009896800000895d */ /* 0x010fea0003900000 */
[----:B------:R-:W4:Y:S02]  /*8830*/  @!P0 SYNCS.PHASECHK.TRANS64 P0, [R3+URZ+0x30], R0 ;  /* 0x00003000030085a7 */ /* 0x000f2400080010ff */
[----:B----4-:R-:W-:Y:S05]  /*8840*/  @!P0 BRA `(.L_x_104) ;  /* 0xfffffffc00f08947 */ /* 0x010fea000383ffff */
[----:B------:R-:W-:Y:S05]  /*8850*/  BRA `(.L_x_103) ;  /* 0xffffffd800747947 */ /* 0x000fea000383ffff */
.L_x_112:
[----:B--2---:R2:W4:Y:S02]  /*8860*/  SYNCS.PHASECHK.TRANS64.TRYWAIT P0, [R83+URZ+0x30], R4 ;  /* 0x00003004530075a7 */ /* 0x00452400080011ff */
[----:B----4-:R-:W-:Y:S05]  /*8870*/  @!P0 NANOSLEEP.SYNCS 0x989680 ;  /* 0x009896800000895d */ /* 0x010fea0003900000 */
[----:B------:R-:W4:Y:S02]  /*8880*/  @!P0 SYNCS.PHASECHK.TRANS64 P0, [R83+URZ+0x30], R4 ;  /* 0x00003004530085a7 */ /* 0x000f2400080010ff */
[----:B----4-:R-:W-:Y:S05]  /*8890*/  @!P0 BRA `(.L_x_112) ;  /* 0xfffffffc00f08947 */ /* 0x010fea000383ffff */
[----:B------:R-:W-:Y:S05]  /*88a0*/  BRA `(.L_x_111) ;  /* 0xffffffe000807947 */ /* 0x000fea000383ffff */
.L_x_120:
[----:B--2---:R2:W4:Y:S02]  /*88b0*/  SYNCS.PHASECHK.TRANS64.TRYWAIT P0, [R88+URZ+0x30], R3 ;  /* 0x00003003580075a7 */ /* 0x00452400080011ff */
[----:B----4-:R-:W-:Y:S05]  /*88c0*/  @!P0 NANOSLEEP.SYNCS 0x989680 ;  /* 0x009896800000895d */ /* 0x010fea0003900000 */
[----:B------:R-:W4:Y:S02]  /*88d0*/  @!P0 SYNCS.PHASECHK.TRANS64 P0, [R88+URZ+0x30], R3 ;  /* 0x00003003580085a7 */ /* 0x000f2400080010ff */
[----:B----4-:R-:W-:Y:S05]  /*88e0*/  @!P0 BRA `(.L_x_120) ;  /* 0xfffffffc00f08947 */ /* 0x010fea000383ffff */
[----:B------:R-:W-:Y:S05]  /*88f0*/  BRA `(.L_x_119) ;  /* 0xffffffe8008c7947 */ /* 0x000fea000383ffff */
        .weak           $__internal_0_$__cuda_sm10x_tcgen05_guardrail_trap_col_being_dealloced_not_returned_by_alloc
        .type           $__internal_0_$__cuda_sm10x_tcgen05_guardrail_trap_col_being_dealloced_not_returned_by_alloc,@function
        .size           $__internal_0_$__cuda_sm10x_tcgen05_guardrail_trap_col_being_dealloced_not_returned_by_alloc,($__internal_1_$__cuda_sm10x_tcgen05_guardrail_trap_phase_invalid_during_alloc - $__internal_0_$__cuda_sm10x_tcgen05_guardrail_trap_col_being_dealloced_not_returned_by_alloc)
$__internal_0_$__cuda_sm10x_tcgen05_guardrail_trap_col_being_dealloced_not_returned_by_alloc:
[----:B------:R-:W-:Y:S05]  /*8900*/  BPT.TRAP 0x1 ;  /* 0x000000040000795c */ /* 0x000fea0000300000 */
[----:B------:R-:W-:-:S04]  /*8910*/  HFMA2 R3, -RZ, RZ, 0, 0 ;  /* 0x00000000ff037431 */ /* 0x000fc800000001ff */
[----:B------:R-:W-:Y:S05]  /*8920*/  RET.REL.NODEC R2 `(_ZN7cutlass13device_kernelINS_4gemm6kernel13GemmUniversalIN4cute5tupleIJiiiiEEENS1_10collective13CollectiveMmaINS1_35MainloopSm100TmaUmmaWarpSpecializedILi3ELi2ELi4ENS5_IJNS4_1CILi1EEESB_SB_EEEEENS5_IJNSA_ILi64EEENSA_ILi128EEESE_EEENS_10bfloat16_tENS5_IJlSB_lEEESH_SI_NS4_8TiledMMAINS4_8MMA_AtomIJNS4_20SM100_MMA_F16BF16_SSISH_SH_fLi64ELi128ELNS4_4UMMA5MajorE0ELSN_0ELNSM_7ScaleInE0ELSO_0EEEEEENS4_6LayoutISC_NS5_IJNSA_ILi0EEESS_SS_EEEEENS5_IJNS4_10UnderscoreESV_SV_EEEEENS4_13SM90_TMA_LOADENS4_14ComposedLayoutINS4_7SwizzleILi3ELi4ELi3EEENS4_18smem_ptr_flag_bitsILi16EEENSR_INS5_IJNSA_ILi8EEESE_EEENS5_IJSE_SB_EEEEEEEvNS4_8identityESY_S18_vS19_EENS_8epilogue10collective18CollectiveEpilogueINS1B_23Sm100TmaWarpSpecializedILi4ELi2ELi16ELb1ELb0EEEJSG_NS5_IJNSR_ISE_SB_EENSR_INSA_ILi32EEESB_EEEEESH_SI_SH_SI_NS1B_6fusion15FusionCallbacksIS1F_NS1K_17LinearCombinationISH_fSH_fLNS_15FloatRoundStyleE2EEESG_S1J_JEEENS4_5SM1004TMEM4LOAD26SM100_TMEM_LOAD_16dp256b4xESY_NSZ_INS10_ILi2ELi4ELi3EEES13_NSR_INS5_IJS14_S1H_EEENS5_IJS1H_SB_EEEEEEENS4_17SM75_U32x4_LDSM_NENS4_14SM90_TMA_STOREES1Y_NS4_17SM90_U32x4_STSM_NENS4_39AutoVectorizingCopyWithAssumedAlignmentILi128EEEEEEvvEEEEvNT_6ParamsE) ;  /* 0xffffff7402b47950 */ /* 0x000fea0003c3ffff */
        .weak           $__internal_1_$__cuda_sm10x_tcgen05_guardrail_trap_phase_invalid_during_alloc
        .type           $__internal_1_$__cuda_sm10x_tcgen05_guardrail_trap_phase_invalid_during_alloc,@function
        .size           $__internal_1_$__cuda_sm10x_tcgen05_guardrail_trap_phase_invalid_during_alloc,($__internal_2_$__cuda_sm10x_tcgen05_guardrail_trap_unallocated_columns_being_dealloced - $__internal_1_$__cuda_sm10x_tcgen05_guardrail_trap_phase_invalid_during_alloc)
$__internal_1_$__cuda_sm10x_tcgen05_guardrail_trap_phase_invalid_during_alloc:
[----:B------:R-:W-:Y:S05]  /*8930*/  BPT.TRAP 0x1 ;  /* 0x000000040000795c */ /* 0x000fea0000300000 */
[----:B------:R-:W-:-:S04]  /*8940*/  MOV R3, 0x0 ;  /* 0x0000000000037802 */ /* 0x000fc80000000f00 */
[----:B------:R-:W-:Y:S05]  /*8950*/  RET.REL.NODEC R2 `(_ZN7cutlass13device_kernelINS_4gemm6kernel13GemmUniversalIN4cute5tupleIJiiiiEEENS1_10collective13CollectiveMmaINS1_35MainloopSm100TmaUmmaWarpSpecializedILi3ELi2ELi4ENS5_IJNS4_1CILi1EEESB_SB_EEEEENS5_IJNSA_ILi64EEENSA_ILi128EEESE_EEENS_10bfloat16_tENS5_IJlSB_lEEESH_SI_NS4_8TiledMMAINS4_8MMA_AtomIJNS4_20SM100_MMA_F16BF16_SSISH_SH_fLi64ELi128ELNS4_4UMMA5MajorE0ELSN_0ELNSM_7ScaleInE0ELSO_0EEEEEENS4_6LayoutISC_NS5_IJNSA_ILi0EEESS_SS_EEEEENS5_IJNS4_10UnderscoreESV_SV_EEEEENS4_13SM90_TMA_LOADENS4_14ComposedLayoutINS4_7SwizzleILi3ELi4ELi3EEENS4_18smem_ptr_flag_bitsILi16EEENSR_INS5_IJNSA_ILi8EEESE_EEENS5_IJSE_SB_EEEEEEEvNS4_8identityESY_S18_vS19_EENS_8epilogue10collective18CollectiveEpilogueINS1B_23Sm100TmaWarpSpecializedILi4ELi2ELi16ELb1ELb0EEEJSG_NS5_IJNSR_ISE_SB_EENSR_INSA_ILi32EEESB_EEEEESH_SI_SH_SI_NS1B_6fusion15FusionCallbacksIS1F_NS1K_17LinearCombinationISH_fSH_fLNS_15FloatRoundStyleE2EEESG_S1J_JEEENS4_5SM1004TMEM4LOAD26SM100_TMEM_LOAD_16dp256b4xESY_NSZ_INS10_ILi2ELi4ELi3EEES13_NSR_INS5_IJS14_S1H_EEENS5_IJS1H_SB_EEEEEEENS4_17SM75_U32x4_LDSM_NENS4_14SM90_TMA_STOREES1Y_NS4_17SM90_U32x4_STSM_NENS4_39AutoVectorizingCopyWithAssumedAlignmentILi128EEEEEEvvEEEEvNT_6ParamsE) ;  /* 0xffffff7402a87950 */ /* 0x000fea0003c3ffff */
        .weak           $__internal_2_$__cuda_sm10x_tcgen05_guardrail_trap_unallocated_columns_being_dealloced
        .type           $__internal_2_$__cuda_sm10x_tcgen05_guardrail_trap_unallocated_columns_being_dealloced,@function
        .size           $__internal_2_$__cuda_sm10x_tcgen05_guardrail_trap_unallocated_columns_being_dealloced,(.L_x_173 - $__internal_2_$__cuda_sm10x_tcgen05_guardrail_trap_unallocated_columns_being_dealloced)
$__internal_2_$__cuda_sm10x_tcgen05_guardrail_trap_unallocated_columns_being_dealloced:
[----:B------:R-:W-:Y:S05]  /*8960*/  BPT.TRAP 0x1 ;  /* 0x000000040000795c */ /* 0x000fea0000300000 */
[----:B------:R-:W-:-:S04]  /*8970*/  HFMA2 R3, -RZ, RZ, 0, 0 ;  /* 0x00000000ff037431 */ /* 0x000fc800000001ff */
[----:B------:R-:W-:Y:S05]  /*8980*/  RET.REL.NODEC R2 `(_ZN7cutlass13device_kernelINS_4gemm6kernel13GemmUniversalIN4cute5tupleIJiiiiEEENS1_10collective13CollectiveMmaINS1_35MainloopSm100TmaUmmaWarpSpecializedILi3ELi2ELi4ENS5_IJNS4_1CILi1EEESB_SB_EEEEENS5_IJNSA_ILi64EEENSA_ILi128EEESE_EEENS_10bfloat16_tENS5_IJlSB_lEEESH_SI_NS4_8TiledMMAINS4_8MMA_AtomIJNS4_20SM100_MMA_F16BF16_SSISH_SH_fLi64ELi128ELNS4_4UMMA5MajorE0ELSN_0ELNSM_7ScaleInE0ELSO_0EEEEEENS4_6LayoutISC_NS5_IJNSA_ILi0EEESS_SS_EEEEENS5_IJNS4_10UnderscoreESV_SV_EEEEENS4_13SM90_TMA_LOADENS4_14ComposedLayoutINS4_7SwizzleILi3ELi4ELi3EEENS4_18smem_ptr_flag_bitsILi16EEENSR_INS5_IJNSA_ILi8EEESE_EEENS5_IJSE_SB_EEEEEEEvNS4_8identityESY_S18_vS19_EENS_8epilogue10collective18CollectiveEpilogueINS1B_23Sm100TmaWarpSpecializedILi4ELi2ELi16ELb1ELb0EEEJSG_NS5_IJNSR_ISE_SB_EENSR_INSA_ILi32EEESB_EEEEESH_SI_SH_SI_NS1B_6fusion15FusionCallbacksIS1F_NS1K_17LinearCombinationISH_fSH_fLNS_15FloatRoundStyleE2EEESG_S1J_JEEENS4_5SM1004TMEM4LOAD26SM100_TMEM_LOAD_16dp256b4xESY_NSZ_INS10_ILi2ELi4ELi3EEES13_NSR_INS5_IJS14_S1H_EEENS5_IJS1H_SB_EEEEEEENS4_17SM75_U32x4_LDSM_NENS4_14SM90_TMA_STOREES1Y_NS4_17SM90_U32x4_STSM_NENS4_39AutoVectorizingCopyWithAssumedAlignmentILi128EEEEEEvvEEEEvNT_6ParamsE) ;  /* 0xffffff74029c7950 */ /* 0x000fea0003c3ffff */
.L_x_172:
[----:B------:R-:W-:-:S00]  /*8990*/  BRA `(.L_x_172) ;  /* 0xfffffffc00fc7947 */ /* 0x000fc0000383ffff */
[----:B------:R-:W-:-:S00]  /*89a0*/  NOP ;  /* 0x0000000000007918 */ /* 0x000fc00000000000 */
        /* <DEDUP_REMOVED lines=13> */
.L_x_173:


//--------------------- .nv.global.init           --------------------------
	.section	.nv.global.init,"aw",@progbits
.nv.global.init:
	.type		$str$27,@object
	.size		$str$27,($str$28 - $str$27)
$str$27:
        /*0000*/ 	.byte	0x28, 0x61, 0x64, 0x64, 0x72, 0x65, 0x73, 0x73, 0x20, 0x26, 0x20, 0x6d, 0x61, 0x73, 0x6b, 0x29
        /*0010*/ 	.byte	0x20, 0x3d, 0x3d, 0x20, 0x30, 0x00
	.type		$str$28,@object
	.size		$str$28,($str$26 - $str$28)
$str$28:
        /*0016*/ 	.byte	0x2f, 0x74, 0x6d, 0x70, 0x2f, 0x63, 0x75, 0x74, 0x6c, 0x61, 0x73, 0x73, 0x5f, 0x73, 0x77, 0x65
        /*0026*/ 	.byte	0x65, 0x70, 0x5f, 0x73, 0x72, 0x63, 0x2f, 0x69, 0x6e, 0x63, 0x6c, 0x75, 0x64, 0x65, 0x2f, 0x63
        /*0036*/ 	.byte	0x75, 0x74, 0x65, 0x2f, 0x70, 0x6f, 0x69, 0x6e, 0x74, 0x65, 0x72, 0x5f, 0x66, 0x6c, 0x61, 0x67
        /*0046*/ 	.byte	0x67, 0x65, 0x64, 0x2e, 0x68, 0x70, 0x70, 0x00
	.type		$str$26,@object
	.size		$str$26,($str$25 - $str$26)
$str$26:
        /*004e*/ 	.byte	0x2f, 0x74, 0x6d, 0x70, 0x2f, 0x63, 0x75, 0x74, 0x6c, 0x61, 0x73, 0x73, 0x5f, 0x73, 0x77, 0x65
        /*005e*/ 	.byte	0x65, 0x70, 0x5f, 0x73, 0x72, 0x63, 0x2f, 0x69, 0x6e, 0x63, 0x6c, 0x75, 0x64, 0x65, 0x2f, 0x63
        /*006e*/ 	.byte	0x75, 0x74, 0x65, 0x2f, 0x61, 0x74, 0x6f, 0x6d, 0x2f, 0x63, 0x6f, 0x70, 0x79, 0x5f, 0x74, 0x72
        /*007e*/ 	.byte	0x61, 0x69, 0x74, 0x73, 0x5f, 0x73, 0x6d, 0x31, 0x30, 0x30, 0x2e, 0x68, 0x70, 0x70, 0x00
	.type		$str$25,@object
	.size		$str$25,(__unnamed_1 - $str$25)
$str$25:
        /*008d*/ 	.byte	0x28, 0x28, 0x75, 0x69, 0x6e, 0x74, 0x33, 0x32, 0x5f, 0x74, 0x28, 0x74, 0x68, 0x72, 0x65, 0x61
        /*009d*/ 	.byte	0x64, 0x49, 0x64, 0x78, 0x2e, 0x78, 0x29, 0x20, 0x2f, 0x20, 0x33, 0x32, 0x29, 0x20, 0x25, 0x20
        /*00ad*/ 	.byte	0x34, 0x29, 0x20, 0x3d, 0x3d, 0x20, 0x28, 0x28, 0x28, 0x74, 0x6d, 0x65, 0x6d, 0x5f, 0x61, 0x64
        /*00bd*/ 	.byte	0x64, 0x72, 0x20, 0x3e, 0x3e, 0x20, 0x31, 0x36, 0x29, 0x20, 0x2f, 0x20, 0x33, 0x32, 0x29, 0x20
        /*00cd*/ 	.byte	0x25, 0x20, 0x34, 0x29, 0x00
	.type		__unnamed_1,@object
	.size		__unnamed_1,(__unnamed_2 - __unnamed_1)
__unnamed_1:
        /*00d2*/ 	.byte	0x61, 0x75, 0x74, 0x6f, 0x20, 0x63, 0x75, 0x74, 0x65, 0x3a, 0x3a, 0x61, 0x73, 0x5f, 0x70, 0x6f
        /* <DEDUP_REMOVED lines=24> */
        /*0262*/ 	.byte	0x30, 0x34, 0x38, 0x3e, 0x3e, 0x3e, 0x3e, 0x5d, 0x00
	.type		__unnamed_2,@object
	.size		__unnamed_2,(.L_2 - __unnamed_2)
__unnamed_2:
        /* <DEDUP_REMOVED lines=45> */
        /*053b*/ 	.byte	0x3e, 0x3e, 0x3e, 0x5d, 0x00
.L_2:


//--------------------- .nv.shared._ZN7cutlass13device_kernelINS_4gemm6kernel13GemmUniversalIN4cute5tupleIJiiiiEEENS1_10collective13CollectiveMmaINS1_35MainloopSm100TmaUmmaWarpSpecializedILi3ELi2ELi4ENS5_IJNS4_1CILi1EEESB_SB_EEEEENS5_IJNSA_ILi64EEENSA_ILi128EEESE_EEENS_10bfloat16_tENS5_IJlSB_lEEESH_SI_NS4_8TiledMMAINS4_8MMA_AtomIJNS4_20SM100_MMA_F16BF16_SSISH_SH_fLi64ELi128ELNS4_4UMMA5MajorE0ELSN_0ELNSM_7ScaleInE0ELSO_0EEEEEENS4_6LayoutISC_NS5_IJNSA_ILi0EEESS_SS_EEEEENS5_IJNS4_10UnderscoreESV_SV_EEEEENS4_13SM90_TMA_LOADENS4_14ComposedLayoutINS4_7SwizzleILi3ELi4ELi3EEENS4_18smem_ptr_flag_bitsILi16EEENSR_INS5_IJNSA_ILi8EEESE_EEENS5_IJSE_SB_EEEEEEEvNS4_8identityESY_S18_vS19_EENS_8epilogue10collective18CollectiveEpilogueINS1B_23Sm100TmaWarpSpecializedILi4ELi2ELi16ELb1ELb0EEEJSG_NS5_IJNSR_ISE_SB_EENSR_INSA_ILi32EEESB_EEEEESH_SI_SH_SI_NS1B_6fusion15FusionCallbacksIS1F_NS1K_17LinearCombinationISH_fSH_fLNS_15FloatRoundStyleE2EEESG_S1J_JEEENS4_5SM1004TMEM4LOAD26SM100_TMEM_LOAD_16dp256b4xESY_NSZ_INS10_ILi2ELi4ELi3EEES13_NSR_INS5_IJS14_S1H_EEENS5_IJS1H_SB_EEEEEEENS4_17SM75_U32x4_LDSM_NENS4_14SM90_TMA_STOREES1Y_NS4_17SM90_U32x4_STSM_NENS4_39AutoVectorizingCopyWithAssumedAlignmentILi128EEEEEEvvEEEEvNT_6ParamsE --------------------------
	.section	.nv.shared._ZN7cutlass13device_kernelINS_4gemm6kernel13GemmUniversalIN4cute5tupleIJiiiiEEENS1_10collective13CollectiveMmaINS1_35MainloopSm100TmaUmmaWarpSpecializedILi3ELi2ELi4ENS5_IJNS4_1CILi1EEESB_SB_EEEEENS5_IJNSA_ILi64EEENSA_ILi128EEESE_EEENS_10bfloat16_tENS5_IJlSB_lEEESH_SI_NS4_8TiledMMAINS4_8MMA_AtomIJNS4_20SM100_MMA_F16BF16_SSISH_SH_fLi64ELi128ELNS4_4UMMA5MajorE0ELSN_0ELNSM_7ScaleInE0ELSO_0EEEEEENS4_6LayoutISC_NS5_IJNSA_ILi0EEESS_SS_EEEEENS5_IJNS4_10UnderscoreESV_SV_EEEEENS4_13SM90_TMA_LOADENS4_14ComposedLayoutINS4_7SwizzleILi3ELi4ELi3EEENS4_18smem_ptr_flag_bitsILi16EEENSR_INS5_IJNSA_ILi8EEESE_EEENS5_IJSE_SB_EEEEEEEvNS4_8identityESY_S18_vS19_EENS_8epilogue10collective18CollectiveEpilogueINS1B_23Sm100TmaWarpSpecializedILi4ELi2ELi16ELb1ELb0EEEJSG_NS5_IJNSR_ISE_SB_EENSR_INSA_ILi32EEESB_EEEEESH_SI_SH_SI_NS1B_6fusion15FusionCallbacksIS1F_NS1K_17LinearCombinationISH_fSH_fLNS_15FloatRoundStyleE2EEESG_S1J_JEEENS4_5SM1004TMEM4LOAD26SM100_TMEM_LOAD_16dp256b4xESY_NSZ_INS10_ILi2ELi4ELi3EEES13_NSR_INS5_IJS14_S1H_EEENS5_IJS1H_SB_EEEEEEENS4_17SM75_U32x4_LDSM_NENS4_14SM90_TMA_STOREES1Y_NS4_17SM90_U32x4_STSM_NENS4_39AutoVectorizingCopyWithAssumedAlignmentILi128EEEEEEvvEEEEvNT_6ParamsE,"aw",@nobits
	.sectionflags	@""
	.align	16
	.zero		1024


//--------------------- .nv.shared.reserved.0     --------------------------
	.section	.nv.shared.reserved.0,"aw",@nobits
	.weak		__nv_reservedSMEM_offset_0_alias
	.size		__nv_reservedSMEM_offset_0_alias, 0, 64
	.other		__nv_reservedSMEM_offset_0_alias,@"STO_CUDA_RESERVED_SHARED STV_DEFAULT"
__nv_reservedSMEM_offset_0_alias:
	.zero		0
.nv.shared.reserved.0:
	.zero		64
	.weak		__nv_reservedSMEM_tcgen05_partition
	.type		__nv_reservedSMEM_tcgen05_partition,@object
	.size		__nv_reservedSMEM_tcgen05_partition,(.L_0 - __nv_reservedSMEM_tcgen05_partition)
__nv_reservedSMEM_tcgen05_partition:
	.zero		32
.L_0:


//--------------------- .nv.global                --------------------------
	.section	.nv.global,"aw",@nobits
.nv.global:
	.type		_ZN39_INTERNAL_2dc88d5e_4_k_cu_5cd24c12_80464cute1_E,@object
	.size		_ZN39_INTERNAL_2dc88d5e_4_k_cu_5cd24c12_80464cute1_E,(_ZN39_INTERNAL_2dc88d5e_4_k_cu_5cd24c12_80464cuda3std3__45__cpo6cbeginE - _ZN39_INTERNAL_2dc88d5e_4_k_cu_5cd24c12_80464cute1_E)
_ZN39_INTERNAL_2dc88d5e_4_k_cu_5cd24c12_80464cute1_E:
	.zero		1
	.type		_ZN39_INTERNAL_2dc88d5e_4_k_cu_5cd24c12_80464cuda3std3__45__cpo6cbeginE,@object
	.size		_ZN39_INTERNAL_2dc88d5e_4_k_cu_5cd24c12_80464cuda3std3__45__cpo6cbeginE,(_ZN39_INTERNAL_2dc88d5e_4_k_cu_5cd24c12_80464cuda3std3__48in_placeE - _ZN39_INTERNAL_2dc88d5e_4_k_cu_5cd24c12_80464cuda3std3__45__cpo6cbeginE)
_ZN39_INTERNAL_2dc88d5e_4_k_cu_5cd24c12_80464cuda3std3__45__cpo6cbeginE:
	.zero		1
	.type		_ZN39_INTERNAL_2dc88d5e_4_k_cu_5cd24c12_80464cuda3std3__48in_placeE,@object
	.size		_ZN39_INTERNAL_2dc88d5e_4_k_cu_5cd24c12_80464cuda3std3__48in_placeE,(_ZN39_INTERNAL_2dc88d5e_4_k_cu_5cd24c12_80464cuda3std6ranges3__45__cpo9iter_moveE - _ZN39_INTERNAL_2dc88d5e_4_k_cu_5cd24c12_80464cuda3std3__48in_placeE)
_ZN39_INTERNAL_2dc88d5e_4_k_cu_5cd24c12_80464cuda3std3__48in_placeE:
	.zero		1
	.type		_ZN39_INTERNAL_2dc88d5e_4_k_cu_5cd24c12_80464cuda3std6ranges3__45__cpo9iter_moveE,@object
	.size		_ZN39_INTERNAL_2dc88d5e_4_k_cu_5cd24c12_80464cuda3std6ranges3__45__cpo9iter_moveE,(_ZN39_INTERNAL_2dc88d5e_4_k_cu_5cd24c12_80464cuda3std3__45__cpo5beginE - _ZN39_INTERNAL_2dc88d5e_4_k_cu_5cd24c12_80464cuda3std6ranges3__45__cpo9iter_moveE)
_ZN39_INTERNAL_2dc88d5e_4_k_cu_5cd24c12_80464cuda3std6ranges3__45__cpo9iter_moveE:
	.zero		1
	.type		_ZN39_INTERNAL_2dc88d5e_4_k_cu_5cd24c12_80464cuda3std3__45__cpo5beginE,@object
	.size		_ZN39_INTERNAL_2dc88d5e_4_k_cu_5cd24c12_80464cuda3std3__45__cpo5beginE,(_ZN39_INTERNAL_2dc88d5e_4_k_cu_5cd24c12_80464cuda3std3__441_GLOBAL__N__2dc88d5e_4_k_cu_5cd24c12_80466ignoreE - _ZN39_INTERNAL_2dc88d5e_4_k_cu_5cd24c12_80464cuda3std3__45__cpo5beginE)
_ZN39_INTERNAL_2dc88d5e_4_k_cu_5cd24c12_80464cuda3std3__45__cpo5beginE:
	.zero		1
	.type		_ZN39_INTERNAL_2dc88d5e_4_k_cu_5cd24c12_80464cuda3std3__441_GLOBAL__N__2dc88d5e_4_k_cu_5cd24c12_80466ignoreE,@object
	.size		_ZN39_INTERNAL_2dc88d5e_4_k_cu_5cd24c12_80464cuda3std3__441_GLOBAL__N__2dc88d5e_4_k_cu_5cd24c12_80466ignoreE,(_ZN39_INTERNAL_2dc88d5e_4_k_cu_5cd24c12_80464cute7productE - _ZN39_INTERNAL_2dc88d5e_4_k_cu_5cd24c12_80464cuda3std3__441_GLOBAL__N__2dc88d5e_4_k_cu_5cd24c12_80466ignoreE)
_ZN39_INTERNAL_2dc88d5e_4_k_cu_5cd24c12_80464cuda3std3__441_GLOBAL__N__2dc88d5e_4_k_cu_5cd24c12_80466ignoreE:
	.zero		1
	.type		_ZN39_INTERNAL_2dc88d5e_4_k_cu_5cd24c12_80464cute7productE,@object
	.size		_ZN39_INTERNAL_2dc88d5e_4_k_cu_5cd24c12_80464cute7productE,(_ZN39_INTERNAL_2dc88d5e_4_k_cu_5cd24c12_80464cuda3std3__45__cpo3endE - _ZN39_INTERNAL_2dc88d5e_4_k_cu_5cd24c12_80464cute7productE)
_ZN39_INTERNAL_2dc88d5e_4_k_cu_5cd24c12_80464cute7productE:
	.zero		1
	.type		_ZN39_INTERNAL_2dc88d5e_4_k_cu_5cd24c12_80464cuda3std3__45__cpo3endE,@object
	.size		_ZN39_INTERNAL_2dc88d5e_4_k_cu_5cd24c12_80464cuda3std3__45__cpo3endE,(_ZN39_INTERNAL_2dc88d5e_4_k_cu_5cd24c12_80464cuda3std3__419piecewise_constructE - _ZN39_INTERNAL_2dc88d5e_4_k_cu_5cd24c12_80464cuda3std3__45__cpo3endE)
_ZN39_INTERNAL_2dc88d5e_4_k_cu_5cd24c12_80464cuda3std3__45__cpo3endE:
	.zero		1
	.type		_ZN39_INTERNAL_2dc88d5e_4_k_cu_5cd24c12_80464cuda3std3__419piecewise_constructE,@object
	.size		_ZN39_INTERNAL_2dc88d5e_4_k_cu_5cd24c12_80464cuda3std3__419piecewise_constructE,(_ZN39_INTERNAL_2dc88d5e_4_k_cu_5cd24c12_80464cuda3std3__45__cpo4cendE - _ZN39_INTERNAL_2dc88d5e_4_k_cu_5cd24c12_80464cuda3std3__419piecewise_constructE)
_ZN39_INTERNAL_2dc88d5e_4_k_cu_5cd24c12_80464cuda3std3__419piecewise_constructE:
	.zero		1
	.type		_ZN39_INTERNAL_2dc88d5e_4_k_cu_5cd24c12_80464cuda3std3__45__cpo4cendE,@object
	.size		_ZN39_INTERNAL_2dc88d5e_4_k_cu_5cd24c12_80464cuda3std3__45__cpo4cendE,(_ZN39_INTERNAL_2dc88d5e_4_k_cu_5cd24c12_80464cuda3std6ranges3__45__cpo4swapE - _ZN39_INTERNAL_2dc88d5e_4_k_cu_5cd24c12_80464cuda3std3__45__cpo4cendE)
_ZN39_INTERNAL_2dc88d5e_4_k_cu_5cd24c12_80464cuda3std3__45__cpo4cendE:
	.zero		1
	.type		_ZN39_INTERNAL_2dc88d5e_4_k_cu_5cd24c12_80464cuda3std6ranges3__45__cpo4swapE,@object
	.size		_ZN39_INTERNAL_2dc88d5e_4_k_cu_5cd24c12_80464cuda3std6ranges3__45__cpo4swapE,(.L_10 - _ZN39_INTERNAL_2dc88d5e_4_k_cu_5cd24c12_80464cuda3std6ranges3__45__cpo4swapE)
_ZN39_INTERNAL_2dc88d5e_4_k_cu_5cd24c12_80464cuda3std6ranges3__45__cpo4swapE:
	.zero		1
.L_10:


//--------------------- .nv.constant0._ZN7cutlass13device_kernelINS_4gemm6kernel13GemmUniversalIN4cute5tupleIJiiiiEEENS1_10collective13CollectiveMmaINS1_35MainloopSm100TmaUmmaWarpSpecializedILi3ELi2ELi4ENS5_IJNS4_1CILi1EEESB_SB_EEEEENS5_IJNSA_ILi64EEENSA_ILi128EEESE_EEENS_10bfloat16_tENS5_IJlSB_lEEESH_SI_NS4_8TiledMMAINS4_8MMA_AtomIJNS4_20SM100_MMA_F16BF16_SSISH_SH_fLi64ELi128ELNS4_4UMMA5MajorE0ELSN_0ELNSM_7ScaleInE0ELSO_0EEEEEENS4_6LayoutISC_NS5_IJNSA_ILi0EEESS_SS_EEEEENS5_IJNS4_10UnderscoreESV_SV_EEEEENS4_13SM90_TMA_LOADENS4_14ComposedLayoutINS4_7SwizzleILi3ELi4ELi3EEENS4_18smem_ptr_flag_bitsILi16EEENSR_INS5_IJNSA_ILi8EEESE_EEENS5_IJSE_SB_EEEEEEEvNS4_8identityESY_S18_vS19_EENS_8epilogue10collective18CollectiveEpilogueINS1B_23Sm100TmaWarpSpecializedILi4ELi2ELi16ELb1ELb0EEEJSG_NS5_IJNSR_ISE_SB_EENSR_INSA_ILi32EEESB_EEEEESH_SI_SH_SI_NS1B_6fusion15FusionCallbacksIS1F_NS1K_17LinearCombinationISH_fSH_fLNS_15FloatRoundStyleE2EEESG_S1J_JEEENS4_5SM1004TMEM4LOAD26SM100_TMEM_LOAD_16dp256b4xESY_NSZ_INS10_ILi2ELi4ELi3EEES13_NSR_INS5_IJS14_S1H_EEENS5_IJS1H_SB_EEEEEEENS4_17SM75_U32x4_LDSM_NENS4_14SM90_TMA_STOREES1Y_NS4_17SM90_U32x4_STSM_NENS4_39AutoVectorizingCopyWithAssumedAlignmentILi128EEEEEEvvEEEEvNT_6ParamsE --------------------------
	.section	.nv.constant0._ZN7cutlass13device_kernelINS_4gemm6kernel13GemmUniversalIN4cute5tupleIJiiiiEEENS1_10collective13CollectiveMmaINS1_35MainloopSm100TmaUmmaWarpSpecializedILi3ELi2ELi4ENS5_IJNS4_1CILi1EEESB_SB_EEEEENS5_IJNSA_ILi64EEENSA_ILi128EEESE_EEENS_10bfloat16_tENS5_IJlSB_lEEESH_SI_NS4_8TiledMMAINS4_8MMA_AtomIJNS4_20SM100_MMA_F16BF16_SSISH_SH_fLi64ELi128ELNS4_4UMMA5MajorE0ELSN_0ELNSM_7ScaleInE0ELSO_0EEEEEENS4_6LayoutISC_NS5_IJNSA_ILi0EEESS_SS_EEEEENS5_IJNS4_10UnderscoreESV_SV_EEEEENS4_13SM90_TMA_LOADENS4_14ComposedLayoutINS4_7SwizzleILi3ELi4ELi3EEENS4_18smem_ptr_flag_bitsILi16EEENSR_INS5_IJNSA_ILi8EEESE_EEENS5_IJSE_SB_EEEEEEEvNS4_8identityESY_S18_vS19_EENS_8epilogue10collective18CollectiveEpilogueINS1B_23Sm100TmaWarpSpecializedILi4ELi2ELi16ELb1ELb0EEEJSG_NS5_IJNSR_ISE_SB_EENSR_INSA_ILi32EEESB_EEEEESH_SI_SH_SI_NS1B_6fusion15FusionCallbacksIS1F_NS1K_17LinearCombinationISH_fSH_fLNS_15FloatRoundStyleE2EEESG_S1J_JEEENS4_5SM1004TMEM4LOAD26SM100_TMEM_LOAD_16dp256b4xESY_NSZ_INS10_ILi2ELi4ELi3EEES13_NSR_INS5_IJS14_S1H_EEENS5_IJS1H_SB_EEEEEEENS4_17SM75_U32x4_LDSM_NENS4_14SM90_TMA_STOREES1Y_NS4_17SM90_U32x4_STSM_NENS4_39AutoVectorizingCopyWithAssumedAlignmentILi128EEEEEEvvEEEEvNT_6ParamsE,"a",@progbits
	.sectionflags	@""
	.align	4
.nv.constant0._ZN7cutlass13device_kernelINS_4gemm6kernel13GemmUniversalIN4cute5tupleIJiiiiEEENS1_10collective13CollectiveMmaINS1_35MainloopSm100TmaUmmaWarpSpecializedILi3ELi2ELi4ENS5_IJNS4_1CILi1EEESB_SB_EEEEENS5_IJNSA_ILi64EEENSA_ILi128EEESE_EEENS_10bfloat16_tENS5_IJlSB_lEEESH_SI_NS4_8TiledMMAINS4_8MMA_AtomIJNS4_20SM100_MMA_F16BF16_SSISH_SH_fLi64ELi128ELNS4_4UMMA5MajorE0ELSN_0ELNSM_7ScaleInE0ELSO_0EEEEEENS4_6LayoutISC_NS5_IJNSA_ILi0EEESS_SS_EEEEENS5_IJNS4_10UnderscoreESV_SV_EEEEENS4_13SM90_TMA_LOADENS4_14ComposedLayoutINS4_7SwizzleILi3ELi4ELi3EEENS4_18smem_ptr_flag_bitsILi16EEENSR_INS5_IJNSA_ILi8EEESE_EEENS5_IJSE_SB_EEEEEEEvNS4_8identityESY_S18_vS19_EENS_8epilogue10collective18CollectiveEpilogueINS1B_23Sm100TmaWarpSpecializedILi4ELi2ELi16ELb1ELb0EEEJSG_NS5_IJNSR_ISE_SB_EENSR_INSA_ILi32EEESB_EEEEESH_SI_SH_SI_NS1B_6fusion15FusionCallbacksIS1F_NS1K_17LinearCombinationISH_fSH_fLNS_15FloatRoundStyleE2EEESG_S1J_JEEENS4_5SM1004TMEM4LOAD26SM100_TMEM_LOAD_16dp256b4xESY_NSZ_INS10_ILi2ELi4ELi3EEES13_NSR_INS5_IJS14_S1H_EEENS5_IJS1H_SB_EEEEEEENS4_17SM75_U32x4_LDSM_NENS4_14SM90_TMA_STOREES1Y_NS4_17SM90_U32x4_STSM_NENS4_39AutoVectorizingCopyWithAssumedAlignmentILi128EEEEEEvvEEEEvNT_6ParamsE:
	.zero		2944


//--------------------- SYMBOLS --------------------------

	.type		.nv.reservedSmem.offset0,@object
	.size		.nv.reservedSmem.offset0,0x4
	.type		.nv.reservedSmem.cap,@object
	.size		.nv.reservedSmem.cap,0x4
	.type		__assertfail,@function
